//
// Generated by NVIDIA NVVM Compiler
//
// Compiler Build ID: CL-36424714
// Cuda compilation tools, release 13.0, V13.0.88
// Based on NVVM 20.0.0
//

.version 9.0
.target sm_100
.address_size 64

	// .globl	_Z20kernel_normalize_rowPdS_S_ii

.visible .entry _Z20kernel_normalize_rowPdS_S_ii(
	.param .u64 .ptr .align 1 _Z20kernel_normalize_rowPdS_S_ii_param_0,
	.param .u64 .ptr .align 1 _Z20kernel_normalize_rowPdS_S_ii_param_1,
	.param .u64 .ptr .align 1 _Z20kernel_normalize_rowPdS_S_ii_param_2,
	.param .u32 _Z20kernel_normalize_rowPdS_S_ii_param_3,
	.param .u32 _Z20kernel_normalize_rowPdS_S_ii_param_4
)
{
	.reg .pred 	%p<2>;
	.reg .b32 	%r<12>;
	.reg .b64 	%rd<7>;
	.reg .b64 	%fd<4>;

	ld.param.u64 	%rd1, [_Z20kernel_normalize_rowPdS_S_ii_param_0];
	ld.param.u32 	%r2, [_Z20kernel_normalize_rowPdS_S_ii_param_3];
	ld.param.u32 	%r3, [_Z20kernel_normalize_rowPdS_S_ii_param_4];
	mov.u32 	%r4, %ctaid.x;
	mov.u32 	%r5, %ntid.x;
	mov.u32 	%r6, %tid.x;
	mad.lo.s32 	%r7, %r4, %r5, %r6;
	add.s32 	%r8, %r7, %r3;
	add.s32 	%r1, %r8, 1;
	setp.ge.s32 	%p1, %r1, %r2;
	@%p1 bra 	$L__BB0_2;
	cvta.to.global.u64 	%rd2, %rd1;
	mul.lo.s32 	%r9, %r3, %r2;
	add.s32 	%r10, %r1, %r9;
	mul.wide.s32 	%rd3, %r10, 8;
	add.s64 	%rd4, %rd2, %rd3;
	ld.global.f64 	%fd1, [%rd4];
	add.s32 	%r11, %r9, %r3;
	mul.wide.s32 	%rd5, %r11, 8;
	add.s64 	%rd6, %rd2, %rd5;
	ld.global.f64 	%fd2, [%rd6];
	div.rn.f64 	%fd3, %fd1, %fd2;
	st.global.f64 	[%rd4], %fd3;
$L__BB0_2:
	ret;

}
	// .globl	_Z17kernel_norm_pivotPdS_S_ii
.visible .entry _Z17kernel_norm_pivotPdS_S_ii(
	.param .u64 .ptr .align 1 _Z17kernel_norm_pivotPdS_S_ii_param_0,
	.param .u64 .ptr .align 1 _Z17kernel_norm_pivotPdS_S_ii_param_1,
	.param .u64 .ptr .align 1 _Z17kernel_norm_pivotPdS_S_ii_param_2,
	.param .u32 _Z17kernel_norm_pivotPdS_S_ii_param_3,
	.param .u32 _Z17kernel_norm_pivotPdS_S_ii_param_4
)
{
	.reg .b32 	%r<4>;
	.reg .b64 	%rd<13>;
	.reg .b64 	%fd<4>;

	ld.param.u64 	%rd1, [_Z17kernel_norm_pivotPdS_S_ii_param_0];
	ld.param.u64 	%rd2, [_Z17kernel_norm_pivotPdS_S_ii_param_1];
	ld.param.u64 	%rd3, [_Z17kernel_norm_pivotPdS_S_ii_param_2];
	ld.param.u32 	%r1, [_Z17kernel_norm_pivotPdS_S_ii_param_3];
	ld.param.u32 	%r2, [_Z17kernel_norm_pivotPdS_S_ii_param_4];
	cvta.to.global.u64 	%rd4, %rd3;
	cvta.to.global.u64 	%rd5, %rd1;
	cvta.to.global.u64 	%rd6, %rd2;
	mul.wide.s32 	%rd7, %r2, 8;
	add.s64 	%rd8, %rd6, %rd7;
	ld.global.f64 	%fd1, [%rd8];
	mad.lo.s32 	%r3, %r2, %r1, %r2;
	mul.wide.s32 	%rd9, %r3, 8;
	add.s64 	%rd10, %rd5, %rd9;
	ld.global.f64 	%fd2, [%rd10];
	div.rn.f64 	%fd3, %fd1, %fd2;
	add.s64 	%rd11, %rd4, %rd7;
	st.global.f64 	[%rd11], %fd3;
	mov.b64 	%rd12, 4607182418800017408;
	st.global.u64 	[%rd10], %rd12;
	ret;

}
	// .globl	_Z18kernel_eliminationPdS_S_ii
.visible .entry _Z18kernel_eliminationPdS_S_ii(
	.param .u64 .ptr .align 1 _Z18kernel_eliminationPdS_S_ii_param_0,
	.param .u64 .ptr .align 1 _Z18kernel_eliminationPdS_S_ii_param_1,
	.param .u64 .ptr .align 1 _Z18kernel_eliminationPdS_S_ii_param_2,
	.param .u32 _Z18kernel_eliminationPdS_S_ii_param_3,
	.param .u32 _Z18kernel_eliminationPdS_S_ii_param_4
)
{
	.reg .pred 	%p<11>;
	.reg .b32 	%r<53>;
	.reg .b64 	%rd<33>;
	.reg .b64 	%fd<81>;

	ld.param.u64 	%rd5, [_Z18kernel_eliminationPdS_S_ii_param_0];
	ld.param.u64 	%rd3, [_Z18kernel_eliminationPdS_S_ii_param_1];
	ld.param.u64 	%rd4, [_Z18kernel_eliminationPdS_S_ii_param_2];
	ld.param.u32 	%r26, [_Z18kernel_eliminationPdS_S_ii_param_3];
	ld.param.u32 	%r27, [_Z18kernel_eliminationPdS_S_ii_param_4];
	cvta.to.global.u64 	%rd1, %rd5;
	mov.u32 	%r28, %ctaid.x;
	mov.u32 	%r29, %ntid.x;
	mov.u32 	%r30, %tid.x;
	mad.lo.s32 	%r31, %r28, %r29, %r30;
	add.s32 	%r32, %r31, %r27;
	add.s32 	%r1, %r32, 1;
	setp.ge.s32 	%p1, %r1, %r26;
	@%p1 bra 	$L__BB2_15;
	add.s32 	%r51, %r27, 1;
	setp.ge.s32 	%p2, %r51, %r26;
	@%p2 bra 	$L__BB2_14;
	mul.lo.s32 	%r3, %r1, %r26;
	add.s32 	%r4, %r3, %r27;
	mul.wide.s32 	%rd6, %r4, 8;
	add.s64 	%rd2, %rd1, %rd6;
	mul.lo.s32 	%r5, %r27, %r26;
	not.b32 	%r33, %r27;
	add.s32 	%r6, %r26, %r33;
	sub.s32 	%r34, %r26, %r27;
	add.s32 	%r35, %r34, -2;
	and.b32  	%r7, %r6, 7;
	setp.lt.u32 	%p3, %r35, 7;
	@%p3 bra 	$L__BB2_6;
	and.b32  	%r36, %r6, -8;
	neg.s32 	%r48, %r36;
	mad.lo.s32 	%r37, %r27, %r26, %r27;
	add.s32 	%r47, %r37, 1;
	add.s32 	%r46, %r4, 1;
	add.s64 	%rd8, %rd1, 32;
	mov.u32 	%r49, %r27;
$L__BB2_4:
	.pragma "nounroll";
	mul.wide.s32 	%rd7, %r47, 8;
	add.s64 	%rd9, %rd8, %rd7;
	mul.wide.s32 	%rd10, %r46, 8;
	add.s64 	%rd11, %rd8, %rd10;
	ld.global.f64 	%fd1, [%rd2];
	ld.global.f64 	%fd2, [%rd9+-32];
	mul.f64 	%fd3, %fd1, %fd2;
	ld.global.f64 	%fd4, [%rd11+-32];
	sub.f64 	%fd5, %fd4, %fd3;
	st.global.f64 	[%rd11+-32], %fd5;
	ld.global.f64 	%fd6, [%rd2];
	ld.global.f64 	%fd7, [%rd9+-24];
	mul.f64 	%fd8, %fd6, %fd7;
	ld.global.f64 	%fd9, [%rd11+-24];
	sub.f64 	%fd10, %fd9, %fd8;
	st.global.f64 	[%rd11+-24], %fd10;
	ld.global.f64 	%fd11, [%rd2];
	ld.global.f64 	%fd12, [%rd9+-16];
	mul.f64 	%fd13, %fd11, %fd12;
	ld.global.f64 	%fd14, [%rd11+-16];
	sub.f64 	%fd15, %fd14, %fd13;
	st.global.f64 	[%rd11+-16], %fd15;
	ld.global.f64 	%fd16, [%rd2];
	ld.global.f64 	%fd17, [%rd9+-8];
	mul.f64 	%fd18, %fd16, %fd17;
	ld.global.f64 	%fd19, [%rd11+-8];
	sub.f64 	%fd20, %fd19, %fd18;
	st.global.f64 	[%rd11+-8], %fd20;
	ld.global.f64 	%fd21, [%rd2];
	ld.global.f64 	%fd22, [%rd9];
	mul.f64 	%fd23, %fd21, %fd22;
	ld.global.f64 	%fd24, [%rd11];
	sub.f64 	%fd25, %fd24, %fd23;
	st.global.f64 	[%rd11], %fd25;
	ld.global.f64 	%fd26, [%rd2];
	ld.global.f64 	%fd27, [%rd9+8];
	mul.f64 	%fd28, %fd26, %fd27;
	ld.global.f64 	%fd29, [%rd11+8];
	sub.f64 	%fd30, %fd29, %fd28;
	st.global.f64 	[%rd11+8], %fd30;
	ld.global.f64 	%fd31, [%rd2];
	ld.global.f64 	%fd32, [%rd9+16];
	mul.f64 	%fd33, %fd31, %fd32;
	ld.global.f64 	%fd34, [%rd11+16];
	sub.f64 	%fd35, %fd34, %fd33;
	st.global.f64 	[%rd11+16], %fd35;
	ld.global.f64 	%fd36, [%rd2];
	ld.global.f64 	%fd37, [%rd9+24];
	mul.f64 	%fd38, %fd36, %fd37;
	ld.global.f64 	%fd39, [%rd11+24];
	sub.f64 	%fd40, %fd39, %fd38;
	st.global.f64 	[%rd11+24], %fd40;
	add.s32 	%r49, %r49, 8;
	add.s32 	%r48, %r48, 8;
	add.s32 	%r47, %r47, 8;
	add.s32 	%r46, %r46, 8;
	setp.ne.s32 	%p4, %r48, 0;
	@%p4 bra 	$L__BB2_4;
	add.s32 	%r51, %r49, 1;
$L__BB2_6:
	setp.eq.s32 	%p5, %r7, 0;
	@%p5 bra 	$L__BB2_14;
	and.b32  	%r21, %r6, 3;
	setp.lt.u32 	%p6, %r7, 4;
	@%p6 bra 	$L__BB2_9;
	ld.global.f64 	%fd41, [%rd2];
	add.s32 	%r38, %r51, %r5;
	mul.wide.s32 	%rd12, %r38, 8;
	add.s64 	%rd13, %rd1, %rd12;
	ld.global.f64 	%fd42, [%rd13];
	mul.f64 	%fd43, %fd41, %fd42;
	add.s32 	%r39, %r51, %r3;
	mul.wide.s32 	%rd14, %r39, 8;
	add.s64 	%rd15, %rd1, %rd14;
	ld.global.f64 	%fd44, [%rd15];
	sub.f64 	%fd45, %fd44, %fd43;
	st.global.f64 	[%rd15], %fd45;
	ld.global.f64 	%fd46, [%rd2];
	ld.global.f64 	%fd47, [%rd13+8];
	mul.f64 	%fd48, %fd46, %fd47;
	ld.global.f64 	%fd49, [%rd15+8];
	sub.f64 	%fd50, %fd49, %fd48;
	st.global.f64 	[%rd15+8], %fd50;
	ld.global.f64 	%fd51, [%rd2];
	ld.global.f64 	%fd52, [%rd13+16];
	mul.f64 	%fd53, %fd51, %fd52;
	ld.global.f64 	%fd54, [%rd15+16];
	sub.f64 	%fd55, %fd54, %fd53;
	st.global.f64 	[%rd15+16], %fd55;
	ld.global.f64 	%fd56, [%rd2];
	ld.global.f64 	%fd57, [%rd13+24];
	mul.f64 	%fd58, %fd56, %fd57;
	ld.global.f64 	%fd59, [%rd15+24];
	sub.f64 	%fd60, %fd59, %fd58;
	st.global.f64 	[%rd15+24], %fd60;
	add.s32 	%r51, %r51, 4;
$L__BB2_9:
	setp.eq.s32 	%p7, %r21, 0;
	@%p7 bra 	$L__BB2_14;
	setp.eq.s32 	%p8, %r21, 1;
	@%p8 bra 	$L__BB2_12;
	ld.global.f64 	%fd61, [%rd2];
	add.s32 	%r40, %r51, %r5;
	mul.wide.s32 	%rd16, %r40, 8;
	add.s64 	%rd17, %rd1, %rd16;
	ld.global.f64 	%fd62, [%rd17];
	mul.f64 	%fd63, %fd61, %fd62;
	add.s32 	%r41, %r51, %r3;
	mul.wide.s32 	%rd18, %r41, 8;
	add.s64 	%rd19, %rd1, %rd18;
	ld.global.f64 	%fd64, [%rd19];
	sub.f64 	%fd65, %fd64, %fd63;
	st.global.f64 	[%rd19], %fd65;
	ld.global.f64 	%fd66, [%rd2];
	ld.global.f64 	%fd67, [%rd17+8];
	mul.f64 	%fd68, %fd66, %fd67;
	ld.global.f64 	%fd69, [%rd19+8];
	sub.f64 	%fd70, %fd69, %fd68;
	st.global.f64 	[%rd19+8], %fd70;
	add.s32 	%r51, %r51, 2;
$L__BB2_12:
	and.b32  	%r42, %r6, 1;
	setp.eq.b32 	%p9, %r42, 1;
	not.pred 	%p10, %p9;
	@%p10 bra 	$L__BB2_14;
	ld.global.f64 	%fd71, [%rd2];
	add.s32 	%r43, %r51, %r5;
	mul.wide.s32 	%rd20, %r43, 8;
	add.s64 	%rd21, %rd1, %rd20;
	ld.global.f64 	%fd72, [%rd21];
	mul.f64 	%fd73, %fd71, %fd72;
	add.s32 	%r44, %r51, %r3;
	mul.wide.s32 	%rd22, %r44, 8;
	add.s64 	%rd23, %rd1, %rd22;
	ld.global.f64 	%fd74, [%rd23];
	sub.f64 	%fd75, %fd74, %fd73;
	st.global.f64 	[%rd23], %fd75;
$L__BB2_14:
	mad.lo.s32 	%r45, %r1, %r26, %r27;
	mul.wide.s32 	%rd24, %r45, 8;
	add.s64 	%rd25, %rd1, %rd24;
	ld.global.f64 	%fd76, [%rd25];
	cvta.to.global.u64 	%rd26, %rd4;
	mul.wide.s32 	%rd27, %r27, 8;
	add.s64 	%rd28, %rd26, %rd27;
	ld.global.f64 	%fd77, [%rd28];
	mul.f64 	%fd78, %fd76, %fd77;
	cvta.to.global.u64 	%rd29, %rd3;
	mul.wide.s32 	%rd30, %r1, 8;
	add.s64 	%rd31, %rd29, %rd30;
	ld.global.f64 	%fd79, [%rd31];
	sub.f64 	%fd80, %fd79, %fd78;
	st.global.f64 	[%rd31], %fd80;
	mov.b64 	%rd32, 0;
	st.global.u64 	[%rd25], %rd32;
$L__BB2_15:
	ret;

}
	// .globl	_Z14kernel_gj_stepPdS_S_ii
.visible .entry _Z14kernel_gj_stepPdS_S_ii(
	.param .u64 .ptr .align 1 _Z14kernel_gj_stepPdS_S_ii_param_0,
	.param .u64 .ptr .align 1 _Z14kernel_gj_stepPdS_S_ii_param_1,
	.param .u64 .ptr .align 1 _Z14kernel_gj_stepPdS_S_ii_param_2,
	.param .u32 _Z14kernel_gj_stepPdS_S_ii_param_3,
	.param .u32 _Z14kernel_gj_stepPdS_S_ii_param_4
)
{
	.reg .pred 	%p<11>;
	.reg .b32 	%r<51>;
	.reg .b64 	%rd<31>;
	.reg .b64 	%fd<81>;

	ld.param.u64 	%rd5, [_Z14kernel_gj_stepPdS_S_ii_param_0];
	ld.param.u64 	%rd4, [_Z14kernel_gj_stepPdS_S_ii_param_2];
	ld.param.u32 	%r26, [_Z14kernel_gj_stepPdS_S_ii_param_3];
	ld.param.u32 	%r27, [_Z14kernel_gj_stepPdS_S_ii_param_4];
	cvta.to.global.u64 	%rd1, %rd5;
	mov.u32 	%r28, %ctaid.x;
	mov.u32 	%r29, %ntid.x;
	mov.u32 	%r30, %tid.x;
	mad.lo.s32 	%r1, %r28, %r29, %r30;
	setp.ge.s32 	%p1, %r1, %r27;
	@%p1 bra 	$L__BB3_15;
	add.s32 	%r49, %r27, 1;
	setp.ge.s32 	%p2, %r49, %r26;
	@%p2 bra 	$L__BB3_14;
	mul.lo.s32 	%r3, %r26, %r1;
	add.s32 	%r4, %r3, %r27;
	mul.wide.s32 	%rd6, %r4, 8;
	add.s64 	%rd2, %rd1, %rd6;
	mul.lo.s32 	%r5, %r27, %r26;
	not.b32 	%r31, %r27;
	add.s32 	%r6, %r26, %r31;
	sub.s32 	%r32, %r26, %r27;
	add.s32 	%r33, %r32, -2;
	and.b32  	%r7, %r6, 7;
	setp.lt.u32 	%p3, %r33, 7;
	@%p3 bra 	$L__BB3_6;
	and.b32  	%r34, %r6, -8;
	neg.s32 	%r46, %r34;
	add.s64 	%rd3, %rd1, 32;
	mad.lo.s32 	%r35, %r27, %r26, %r27;
	add.s32 	%r45, %r35, 1;
	add.s32 	%r44, %r4, 1;
	mov.u32 	%r47, %r27;
$L__BB3_4:
	.pragma "nounroll";
	mul.wide.s32 	%rd7, %r45, 8;
	add.s64 	%rd8, %rd3, %rd7;
	mul.wide.s32 	%rd9, %r44, 8;
	add.s64 	%rd10, %rd3, %rd9;
	ld.global.f64 	%fd1, [%rd2];
	ld.global.f64 	%fd2, [%rd8+-32];
	mul.f64 	%fd3, %fd1, %fd2;
	ld.global.f64 	%fd4, [%rd10+-32];
	sub.f64 	%fd5, %fd4, %fd3;
	st.global.f64 	[%rd10+-32], %fd5;
	ld.global.f64 	%fd6, [%rd2];
	ld.global.f64 	%fd7, [%rd8+-24];
	mul.f64 	%fd8, %fd6, %fd7;
	ld.global.f64 	%fd9, [%rd10+-24];
	sub.f64 	%fd10, %fd9, %fd8;
	st.global.f64 	[%rd10+-24], %fd10;
	ld.global.f64 	%fd11, [%rd2];
	ld.global.f64 	%fd12, [%rd8+-16];
	mul.f64 	%fd13, %fd11, %fd12;
	ld.global.f64 	%fd14, [%rd10+-16];
	sub.f64 	%fd15, %fd14, %fd13;
	st.global.f64 	[%rd10+-16], %fd15;
	ld.global.f64 	%fd16, [%rd2];
	ld.global.f64 	%fd17, [%rd8+-8];
	mul.f64 	%fd18, %fd16, %fd17;
	ld.global.f64 	%fd19, [%rd10+-8];
	sub.f64 	%fd20, %fd19, %fd18;
	st.global.f64 	[%rd10+-8], %fd20;
	ld.global.f64 	%fd21, [%rd2];
	ld.global.f64 	%fd22, [%rd8];
	mul.f64 	%fd23, %fd21, %fd22;
	ld.global.f64 	%fd24, [%rd10];
	sub.f64 	%fd25, %fd24, %fd23;
	st.global.f64 	[%rd10], %fd25;
	ld.global.f64 	%fd26, [%rd2];
	ld.global.f64 	%fd27, [%rd8+8];
	mul.f64 	%fd28, %fd26, %fd27;
	ld.global.f64 	%fd29, [%rd10+8];
	sub.f64 	%fd30, %fd29, %fd28;
	st.global.f64 	[%rd10+8], %fd30;
	ld.global.f64 	%fd31, [%rd2];
	ld.global.f64 	%fd32, [%rd8+16];
	mul.f64 	%fd33, %fd31, %fd32;
	ld.global.f64 	%fd34, [%rd10+16];
	sub.f64 	%fd35, %fd34, %fd33;
	st.global.f64 	[%rd10+16], %fd35;
	ld.global.f64 	%fd36, [%rd2];
	ld.global.f64 	%fd37, [%rd8+24];
	mul.f64 	%fd38, %fd36, %fd37;
	ld.global.f64 	%fd39, [%rd10+24];
	sub.f64 	%fd40, %fd39, %fd38;
	st.global.f64 	[%rd10+24], %fd40;
	add.s32 	%r47, %r47, 8;
	add.s32 	%r46, %r46, 8;
	add.s32 	%r45, %r45, 8;
	add.s32 	%r44, %r44, 8;
	setp.ne.s32 	%p4, %r46, 0;
	@%p4 bra 	$L__BB3_4;
	add.s32 	%r49, %r47, 1;
$L__BB3_6:
	setp.eq.s32 	%p5, %r7, 0;
	@%p5 bra 	$L__BB3_14;
	and.b32  	%r21, %r6, 3;
	setp.lt.u32 	%p6, %r7, 4;
	@%p6 bra 	$L__BB3_9;
	ld.global.f64 	%fd41, [%rd2];
	add.s32 	%r36, %r49, %r5;
	mul.wide.s32 	%rd11, %r36, 8;
	add.s64 	%rd12, %rd1, %rd11;
	ld.global.f64 	%fd42, [%rd12];
	mul.f64 	%fd43, %fd41, %fd42;
	add.s32 	%r37, %r49, %r3;
	mul.wide.s32 	%rd13, %r37, 8;
	add.s64 	%rd14, %rd1, %rd13;
	ld.global.f64 	%fd44, [%rd14];
	sub.f64 	%fd45, %fd44, %fd43;
	st.global.f64 	[%rd14], %fd45;
	ld.global.f64 	%fd46, [%rd2];
	ld.global.f64 	%fd47, [%rd12+8];
	mul.f64 	%fd48, %fd46, %fd47;
	ld.global.f64 	%fd49, [%rd14+8];
	sub.f64 	%fd50, %fd49, %fd48;
	st.global.f64 	[%rd14+8], %fd50;
	ld.global.f64 	%fd51, [%rd2];
	ld.global.f64 	%fd52, [%rd12+16];
	mul.f64 	%fd53, %fd51, %fd52;
	ld.global.f64 	%fd54, [%rd14+16];
	sub.f64 	%fd55, %fd54, %fd53;
	st.global.f64 	[%rd14+16], %fd55;
	ld.global.f64 	%fd56, [%rd2];
	ld.global.f64 	%fd57, [%rd12+24];
	mul.f64 	%fd58, %fd56, %fd57;
	ld.global.f64 	%fd59, [%rd14+24];
	sub.f64 	%fd60, %fd59, %fd58;
	st.global.f64 	[%rd14+24], %fd60;
	add.s32 	%r49, %r49, 4;
$L__BB3_9:
	setp.eq.s32 	%p7, %r21, 0;
	@%p7 bra 	$L__BB3_14;
	setp.eq.s32 	%p8, %r21, 1;
	@%p8 bra 	$L__BB3_12;
	ld.global.f64 	%fd61, [%rd2];
	add.s32 	%r38, %r49, %r5;
	mul.wide.s32 	%rd15, %r38, 8;
	add.s64 	%rd16, %rd1, %rd15;
	ld.global.f64 	%fd62, [%rd16];
	mul.f64 	%fd63, %fd61, %fd62;
	add.s32 	%r39, %r49, %r3;
	mul.wide.s32 	%rd17, %r39, 8;
	add.s64 	%rd18, %rd1, %rd17;
	ld.global.f64 	%fd64, [%rd18];
	sub.f64 	%fd65, %fd64, %fd63;
	st.global.f64 	[%rd18], %fd65;
	ld.global.f64 	%fd66, [%rd2];
	ld.global.f64 	%fd67, [%rd16+8];
	mul.f64 	%fd68, %fd66, %fd67;
	ld.global.f64 	%fd69, [%rd18+8];
	sub.f64 	%fd70, %fd69, %fd68;
	st.global.f64 	[%rd18+8], %fd70;
	add.s32 	%r49, %r49, 2;
$L__BB3_12:
	and.b32  	%r40, %r6, 1;
	setp.eq.b32 	%p9, %r40, 1;
	not.pred 	%p10, %p9;
	@%p10 bra 	$L__BB3_14;
	ld.global.f64 	%fd71, [%rd2];
	add.s32 	%r41, %r49, %r5;
	mul.wide.s32 	%rd19, %r41, 8;
	add.s64 	%rd20, %rd1, %rd19;
	ld.global.f64 	%fd72, [%rd20];
	mul.f64 	%fd73, %fd71, %fd72;
	add.s32 	%r42, %r49, %r3;
	mul.wide.s32 	%rd21, %r42, 8;
	add.s64 	%rd22, %rd1, %rd21;
	ld.global.f64 	%fd74, [%rd22];
	sub.f64 	%fd75, %fd74, %fd73;
	st.global.f64 	[%rd22], %fd75;
$L__BB3_14:
	cvta.to.global.u64 	%rd23, %rd4;
	mad.lo.s32 	%r43, %r26, %r1, %r27;
	mul.wide.s32 	%rd24, %r43, 8;
	add.s64 	%rd25, %rd1, %rd24;
	ld.global.f64 	%fd76, [%rd25];
	mul.wide.s32 	%rd26, %r27, 8;
	add.s64 	%rd27, %rd23, %rd26;
	ld.global.f64 	%fd77, [%rd27];
	mul.f64 	%fd78, %fd76, %fd77;
	mul.wide.s32 	%rd28, %r1, 8;
	add.s64 	%rd29, %rd23, %rd28;
	ld.global.f64 	%fd79, [%rd29];
	sub.f64 	%fd80, %fd79, %fd78;
	st.global.f64 	[%rd29], %fd80;
	mov.b64 	%rd30, 0;
	st.global.u64 	[%rd25], %rd30;
$L__BB3_15:
	ret;

}


// ===== COMPILED SASS (sm_100) =====

	.target	sm_100

	.elftype	@"ET_EXEC"


//--------------------- .note.nv.tkinfo           --------------------------
	.section	.note.nv.tkinfo,"",@"SHT_NOTE"
	.sectionflags	@"SHF_NOTE_NV_TKINFO"
	.tkinfo
        /*0018*/ 	.word	0x00000002
        /*0030*/ 	.string	""
        /*0030*/ 	.string	"ptxas"
        /*0030*/ 	.string	"Cuda compilation tools, release 13.0, V13.0.88"
        /*0030*/ 	.string	"Build cuda_13.0.r13.0/compiler.36424714_0"
        /*0030*/ 	.string	"-arch sm_100 -m 64 "



//--------------------- .note.nv.cuinfo           --------------------------
	.section	.note.nv.cuinfo,"",@"SHT_NOTE"
	.sectionflags	@"SHF_NOTE_NV_CUINFO"
        /*0018*/ 	.short	0x0002
        /*001a*/ 	.short	0x0064
        /*001c*/ 	.short	0x0082
	.zero		2


//--------------------- .nv.info                  --------------------------
	.section	.nv.info,"",@"SHT_CUDA_INFO"
	.align	4


	//----- nvinfo : EIATTR_REGCOUNT
	.align		4
        /*0000*/ 	.byte	0x04, 0x2f
        /*0002*/ 	.short	(.L_1 - .L_0)
	.align		4
.L_0:
        /*0004*/ 	.word	index@(_Z20kernel_normalize_rowPdS_S_ii)
        /*0008*/ 	.word	0x0000001a


	//----- nvinfo : EIATTR_FRAME_SIZE
	.align		4
.L_1:
        /*000c*/ 	.byte	0x04, 0x11
        /*000e*/ 	.short	(.L_3 - .L_2)
	.align		4
.L_2:
        /*0010*/ 	.word	index@($__internal_1_$__cuda_sm20_div_rn_f64_full)
        /*0014*/ 	.word	0x00000000


	//----- nvinfo : EIATTR_FRAME_SIZE
	.align		4
.L_3:
        /*0018*/ 	.byte	0x04, 0x11
        /*001a*/ 	.short	(.L_5 - .L_4)
	.align		4
.L_4:
        /*001c*/ 	.word	index@(_Z20kernel_normalize_rowPdS_S_ii)
        /*0020*/ 	.word	0x00000000


	//----- nvinfo : EIATTR_REGCOUNT
	.align		4
.L_5:
        /*0024*/ 	.byte	0x04, 0x2f
        /*0026*/ 	.short	(.L_7 - .L_6)
	.align		4
.L_6:
        /*0028*/ 	.word	index@(_Z17kernel_norm_pivotPdS_S_ii)
        /*002c*/ 	.word	0x0000001a


	//----- nvinfo : EIATTR_FRAME_SIZE
	.align		4
.L_7:
        /*0030*/ 	.byte	0x04, 0x11
        /*0032*/ 	.short	(.L_9 - .L_8)
	.align		4
.L_8:
        /*0034*/ 	.word	index@($__internal_0_$__cuda_sm20_div_rn_f64_full)
        /*0038*/ 	.word	0x00000000


	//----- nvinfo : EIATTR_FRAME_SIZE
	.align		4
.L_9:
        /*003c*/ 	.byte	0x04, 0x11
        /*003e*/ 	.short	(.L_11 - .L_10)
	.align		4
.L_10:
        /*0040*/ 	.word	index@(_Z17kernel_norm_pivotPdS_S_ii)
        /*0044*/ 	.word	0x00000000


	//----- nvinfo : EIATTR_REGCOUNT
	.align		4
.L_11:
        /*0048*/ 	.byte	0x04, 0x2f
        /*004a*/ 	.short	(.L_13 - .L_12)
	.align		4
.L_12:
        /*004c*/ 	.word	index@(_Z18kernel_eliminationPdS_S_ii)
        /*0050*/ 	.word	0x00000020


	//----- nvinfo : EIATTR_FRAME_SIZE
	.align		4
.L_13:
        /*0054*/ 	.byte	0x04, 0x11
        /*0056*/ 	.short	(.L_15 - .L_14)
	.align		4
.L_14:
        /*0058*/ 	.word	index@(_Z18kernel_eliminationPdS_S_ii)
        /*005c*/ 	.word	0x00000000


	//----- nvinfo : EIATTR_REGCOUNT
	.align		4
.L_15:
        /*0060*/ 	.byte	0x04, 0x2f
        /*0062*/ 	.short	(.L_17 - .L_16)
	.align		4
.L_16:
        /*0064*/ 	.word	index@(_Z14kernel_gj_stepPdS_S_ii)
        /*0068*/ 	.word	0x00000020


	//----- nvinfo : EIATTR_FRAME_SIZE
	.align		4
.L_17:
        /*006c*/ 	.byte	0x04, 0x11
        /*006e*/ 	.short	(.L_19 - .L_18)
	.align		4
.L_18:
        /*0070*/ 	.word	index@(_Z14kernel_gj_stepPdS_S_ii)
        /*0074*/ 	.word	0x00000000


	//----- nvinfo : EIATTR_MIN_STACK_SIZE
	.align		4
.L_19:
        /*0078*/ 	.byte	0x04, 0x12
        /*007a*/ 	.short	(.L_21 - .L_20)
	.align		4
.L_20:
        /*007c*/ 	.word	index@(_Z14kernel_gj_stepPdS_S_ii)
        /*0080*/ 	.word	0x00000000


	//----- nvinfo : EIATTR_MIN_STACK_SIZE
	.align		4
.L_21:
        /*0084*/ 	.byte	0x04, 0x12
        /*0086*/ 	.short	(.L_23 - .L_22)
	.align		4
.L_22:
        /*0088*/ 	.word	index@(_Z18kernel_eliminationPdS_S_ii)
        /*008c*/ 	.word	0x00000000


	//----- nvinfo : EIATTR_MIN_STACK_SIZE
	.align		4
.L_23:
        /*0090*/ 	.byte	0x04, 0x12
        /*0092*/ 	.short	(.L_25 - .L_24)
	.align		4
.L_24:
        /*0094*/ 	.word	index@(_Z17kernel_norm_pivotPdS_S_ii)
        /*0098*/ 	.word	0x00000000


	//----- nvinfo : EIATTR_MIN_STACK_SIZE
	.align		4
.L_25:
        /*009c*/ 	.byte	0x04, 0x12
        /*009e*/ 	.short	(.L_27 - .L_26)
	.align		4
.L_26:
        /*00a0*/ 	.word	index@(_Z20kernel_normalize_rowPdS_S_ii)
        /*00a4*/ 	.word	0x00000000
.L_27:


//--------------------- .nv.compat                --------------------------
	.section	.nv.compat,"",@"SHT_CUDA_COMPAT_INFO"
	.align	4
        /*0000*/ 	.byte	0x02, 0x09, 0x00, 0x00, 0x02, 0x02, 0x01, 0x00, 0x02, 0x05, 0x05, 0x00, 0x03, 0x07, 0x01, 0x01
        /*0010*/ 	.byte	0x02, 0x03, 0x00, 0x00, 0x02, 0x06, 0x01, 0x00, 0x04, 0x0b, 0x08, 0x00, 0x01, 0x00, 0x00, 0x00
        /*0020*/ 	.byte	0x00, 0x00, 0x00, 0x00


//--------------------- .nv.info._Z14kernel_gj_stepPdS_S_ii --------------------------
	.section	.nv.info._Z14kernel_gj_stepPdS_S_ii,"",@"SHT_CUDA_INFO"
	.sectionflags	@""
	.align	4


	//----- nvinfo : EIATTR_CUDA_API_VERSION
	.align		4
        /*0000*/ 	.byte	0x04, 0x37
        /*0002*/ 	.short	(.L_29 - .L_28)
.L_28:
        /*0004*/ 	.word	0x00000082


	//----- nvinfo : EIATTR_KPARAM_INFO
	.align		4
.L_29:
        /*0008*/ 	.byte	0x04, 0x17
        /*000a*/ 	.short	(.L_31 - .L_30)
.L_30:
        /*000c*/ 	.word	0x00000000
        /*0010*/ 	.short	0x0004
        /*0012*/ 	.short	0x001c
        /*0014*/ 	.byte	0x00, 0xf0, 0x11, 0x00


	//----- nvinfo : EIATTR_KPARAM_INFO
	.align		4
.L_31:
        /*0018*/ 	.byte	0x04, 0x17
        /*001a*/ 	.short	(.L_33 - .L_32)
.L_32:
        /*001c*/ 	.word	0x00000000
        /*0020*/ 	.short	0x0003
        /*0022*/ 	.short	0x0018
        /*0024*/ 	.byte	0x00, 0xf0, 0x11, 0x00


	//----- nvinfo : EIATTR_KPARAM_INFO
	.align		4
.L_33:
        /*0028*/ 	.byte	0x04, 0x17
        /*002a*/ 	.short	(.L_35 - .L_34)
.L_34:
        /*002c*/ 	.word	0x00000000
        /*0030*/ 	.short	0x0002
        /*0032*/ 	.short	0x0010
        /*0034*/ 	.byte	0x00, 0xf5, 0x21, 0x00


	//----- nvinfo : EIATTR_KPARAM_INFO
	.align		4
.L_35:
        /*0038*/ 	.byte	0x04, 0x17
        /*003a*/ 	.short	(.L_37 - .L_36)
.L_36:
        /*003c*/ 	.word	0x00000000
        /*0040*/ 	.short	0x0001
        /*0042*/ 	.short	0x0008
        /*0044*/ 	.byte	0x00, 0xf5, 0x21, 0x00


	//----- nvinfo : EIATTR_KPARAM_INFO
	.align		4
.L_37:
        /*0048*/ 	.byte	0x04, 0x17
        /*004a*/ 	.short	(.L_39 - .L_38)
.L_38:
        /*004c*/ 	.word	0x00000000
        /*0050*/ 	.short	0x0000
        /*0052*/ 	.short	0x0000
        /*0054*/ 	.byte	0x00, 0xf5, 0x21, 0x00


	//----- nvinfo : EIATTR_SPARSE_MMA_MASK
	.align		4
.L_39:
        /*0058*/ 	.byte	0x03, 0x50
        /*005a*/ 	.short	0x0000


	//----- nvinfo : EIATTR_MAXREG_COUNT
	.align		4
        /*005c*/ 	.byte	0x03, 0x1b
        /*005e*/ 	.short	0x00ff


	//----- nvinfo : EIATTR_MERCURY_ISA_VERSION
	.align		4
        /*0060*/ 	.byte	0x03, 0x5f
        /*0062*/ 	.short	0x0101


	//----- nvinfo : EIATTR_VRC_CTA_INIT_COUNT
	.align		4
        /*0064*/ 	.byte	0x02, 0x4a
	.zero		1
	.zero		1


	//----- nvinfo : EIATTR_EXIT_INSTR_OFFSETS
	.align		4
        /*0068*/ 	.byte	0x04, 0x1c
        /*006a*/ 	.short	(.L_41 - .L_40)


	//   ....[0]....
.L_40:
        /*006c*/ 	.word	0x00000070


	//   ....[1]....
        /*0070*/ 	.word	0x00000990


	//----- nvinfo : EIATTR_CBANK_PARAM_SIZE
	.align		4
.L_41:
        /*0074*/ 	.byte	0x03, 0x19
        /*0076*/ 	.short	0x0020


	//----- nvinfo : EIATTR_PARAM_CBANK
	.align		4
        /*0078*/ 	.byte	0x04, 0x0a
        /*007a*/ 	.short	(.L_43 - .L_42)
	.align		4
.L_42:
        /*007c*/ 	.word	index@(.nv.constant0._Z14kernel_gj_stepPdS_S_ii)
        /*0080*/ 	.short	0x0380
        /*0082*/ 	.short	0x0020


	//----- nvinfo : EIATTR_SW_WAR
	.align		4
.L_43:
        /*0084*/ 	.byte	0x04, 0x36
        /*0086*/ 	.short	(.L_45 - .L_44)
.L_44:
        /*0088*/ 	.word	0x00000008
.L_45:


//--------------------- .nv.info._Z18kernel_eliminationPdS_S_ii --------------------------
	.section	.nv.info._Z18kernel_eliminationPdS_S_ii,"",@"SHT_CUDA_INFO"
	.sectionflags	@""
	.align	4


	//----- nvinfo : EIATTR_CUDA_API_VERSION
	.align		4
        /*0000*/ 	.byte	0x04, 0x37
        /*0002*/ 	.short	(.L_47 - .L_46)
.L_46:
        /*0004*/ 	.word	0x00000082


	//----- nvinfo : EIATTR_KPARAM_INFO
	.align		4
.L_47:
        /*0008*/ 	.byte	0x04, 0x17
        /*000a*/ 	.short	(.L_49 - .L_48)
.L_48:
        /*000c*/ 	.word	0x00000000
        /*0010*/ 	.short	0x0004
        /*0012*/ 	.short	0x001c
        /*0014*/ 	.byte	0x00, 0xf0, 0x11, 0x00


	//----- nvinfo : EIATTR_KPARAM_INFO
	.align		4
.L_49:
        /*0018*/ 	.byte	0x04, 0x17
        /*001a*/ 	.short	(.L_51 - .L_50)
.L_50:
        /*001c*/ 	.word	0x00000000
        /*0020*/ 	.short	0x0003
        /*0022*/ 	.short	0x0018
        /*0024*/ 	.byte	0x00, 0xf0, 0x11, 0x00


	//----- nvinfo : EIATTR_KPARAM_INFO
	.align		4
.L_51:
        /*0028*/ 	.byte	0x04, 0x17
        /*002a*/ 	.short	(.L_53 - .L_52)
.L_52:
        /*002c*/ 	.word	0x00000000
        /*0030*/ 	.short	0x0002
        /*0032*/ 	.short	0x0010
        /*0034*/ 	.byte	0x00, 0xf5, 0x21, 0x00


	//----- nvinfo : EIATTR_KPARAM_INFO
	.align		4
.L_53:
        /*0038*/ 	.byte	0x04, 0x17
        /*003a*/ 	.short	(.L_55 - .L_54)
.L_54:
        /*003c*/ 	.word	0x00000000
        /*0040*/ 	.short	0x0001
        /*0042*/ 	.short	0x0008
        /*0044*/ 	.byte	0x00, 0xf5, 0x21, 0x00


	//----- nvinfo : EIATTR_KPARAM_INFO
	.align		4
.L_55:
        /*0048*/ 	.byte	0x04, 0x17
        /*004a*/ 	.short	(.L_57 - .L_56)
.L_56:
        /*004c*/ 	.word	0x00000000
        /*0050*/ 	.short	0x0000
        /*0052*/ 	.short	0x0000
        /*0054*/ 	.byte	0x00, 0xf5, 0x21, 0x00


	//----- nvinfo : EIATTR_SPARSE_MMA_MASK
	.align		4
.L_57:
        /*0058*/ 	.byte	0x03, 0x50
        /*005a*/ 	.short	0x0000


	//----- nvinfo : EIATTR_MAXREG_COUNT
	.align		4
        /*005c*/ 	.byte	0x03, 0x1b
        /*005e*/ 	.short	0x00ff


	//----- nvinfo : EIATTR_MERCURY_ISA_VERSION
	.align		4
        /*0060*/ 	.byte	0x03, 0x5f
        /*0062*/ 	.short	0x0101


	//----- nvinfo : EIATTR_VRC_CTA_INIT_COUNT
	.align		4
        /*0064*/ 	.byte	0x02, 0x4a
	.zero		1
	.zero		1


	//----- nvinfo : EIATTR_EXIT_INSTR_OFFSETS
	.align		4
        /*0068*/ 	.byte	0x04, 0x1c
        /*006a*/ 	.short	(.L_59 - .L_58)


	//   ....[0]....
.L_58:
        /*006c*/ 	.word	0x00000080


	//   ....[1]....
        /*0070*/ 	.word	0x000009a0


	//----- nvinfo : EIATTR_CBANK_PARAM_SIZE
	.align		4
.L_59:
        /*0074*/ 	.byte	0x03, 0x19
        /*0076*/ 	.short	0x0020


	//----- nvinfo : EIATTR_PARAM_CBANK
	.align		4
        /*0078*/ 	.byte	0x04, 0x0a
        /*007a*/ 	.short	(.L_61 - .L_60)
	.align		4
.L_60:
        /*007c*/ 	.word	index@(.nv.constant0._Z18kernel_eliminationPdS_S_ii)
        /*0080*/ 	.short	0x0380
        /*0082*/ 	.short	0x0020


	//----- nvinfo : EIATTR_SW_WAR
	.align		4
.L_61:
        /*0084*/ 	.byte	0x04, 0x36
        /*0086*/ 	.short	(.L_63 - .L_62)
.L_62:
        /*0088*/ 	.word	0x00000008
.L_63:


//--------------------- .nv.info._Z17kernel_norm_pivotPdS_S_ii --------------------------
	.section	.nv.info._Z17kernel_norm_pivotPdS_S_ii,"",@"SHT_CUDA_INFO"
	.sectionflags	@""
	.align	4


	//----- nvinfo : EIATTR_CUDA_API_VERSION
	.align		4
        /*0000*/ 	.byte	0x04, 0x37
        /*0002*/ 	.short	(.L_65 - .L_64)
.L_64:
        /*0004*/ 	.word	0x00000082


	//----- nvinfo : EIATTR_KPARAM_INFO
	.align		4
.L_65:
        /*0008*/ 	.byte	0x04, 0x17
        /*000a*/ 	.short	(.L_67 - .L_66)
.L_66:
        /*000c*/ 	.word	0x00000000
        /*0010*/ 	.short	0x0004
        /*0012*/ 	.short	0x001c
        /*0014*/ 	.byte	0x00, 0xf0, 0x11, 0x00


	//----- nvinfo : EIATTR_KPARAM_INFO
	.align		4
.L_67:
        /*0018*/ 	.byte	0x04, 0x17
        /*001a*/ 	.short	(.L_69 - .L_68)
.L_68:
        /*001c*/ 	.word	0x00000000
        /*0020*/ 	.short	0x0003
        /*0022*/ 	.short	0x0018
        /*0024*/ 	.byte	0x00, 0xf0, 0x11, 0x00


	//----- nvinfo : EIATTR_KPARAM_INFO
	.align		4
.L_69:
        /*0028*/ 	.byte	0x04, 0x17
        /*002a*/ 	.short	(.L_71 - .L_70)
.L_70:
        /*002c*/ 	.word	0x00000000
        /*0030*/ 	.short	0x0002
        /*0032*/ 	.short	0x0010
        /*0034*/ 	.byte	0x00, 0xf5, 0x21, 0x00


	//----- nvinfo : EIATTR_KPARAM_INFO
	.align		4
.L_71:
        /*0038*/ 	.byte	0x04, 0x17
        /*003a*/ 	.short	(.L_73 - .L_72)
.L_72:
        /*003c*/ 	.word	0x00000000
        /*0040*/ 	.short	0x0001
        /*0042*/ 	.short	0x0008
        /*0044*/ 	.byte	0x00, 0xf5, 0x21, 0x00


	//----- nvinfo : EIATTR_KPARAM_INFO
	.align		4
.L_73:
        /*0048*/ 	.byte	0x04, 0x17
        /*004a*/ 	.short	(.L_75 - .L_74)
.L_74:
        /*004c*/ 	.word	0x00000000
        /*0050*/ 	.short	0x0000
        /*0052*/ 	.short	0x0000
        /*0054*/ 	.byte	0x00, 0xf5, 0x21, 0x00


	//----- nvinfo : EIATTR_SPARSE_MMA_MASK
	.align		4
.L_75:
        /*0058*/ 	.byte	0x03, 0x50
        /*005a*/ 	.short	0x0000


	//----- nvinfo : EIATTR_MAXREG_COUNT
	.align		4
        /*005c*/ 	.byte	0x03, 0x1b
        /*005e*/ 	.short	0x00ff


	//----- nvinfo : EIATTR_MERCURY_ISA_VERSION
	.align		4
        /*0060*/ 	.byte	0x03, 0x5f
        /*0062*/ 	.short	0x0101


	//----- nvinfo : EIATTR_VRC_CTA_INIT_COUNT
	.align		4
        /*0064*/ 	.byte	0x02, 0x4a
	.zero		1
	.zero		1


	//----- nvinfo : EIATTR_EXIT_INSTR_OFFSETS
	.align		4
        /*0068*/ 	.byte	0x04, 0x1c
        /*006a*/ 	.short	(.L_77 - .L_76)


	//   ....[0]....
.L_76:
        /*006c*/ 	.word	0x00000230


	//----- nvinfo : EIATTR_CRS_STACK_SIZE
	.align		4
.L_77:
        /*0070*/ 	.byte	0x04, 0x1e
        /*0072*/ 	.short	(.L_79 - .L_78)
.L_78:
        /*0074*/ 	.word	0x00000000


	//----- nvinfo : EIATTR_CBANK_PARAM_SIZE
	.align		4
.L_79:
        /*0078*/ 	.byte	0x03, 0x19
        /*007a*/ 	.short	0x0020


	//----- nvinfo : EIATTR_PARAM_CBANK
	.align		4
        /*007c*/ 	.byte	0x04, 0x0a
        /*007e*/ 	.short	(.L_81 - .L_80)
	.align		4
.L_80:
        /*0080*/ 	.word	index@(.nv.constant0._Z17kernel_norm_pivotPdS_S_ii)
        /*0084*/ 	.short	0x0380
        /*0086*/ 	.short	0x0020


	//----- nvinfo : EIATTR_SW_WAR
	.align		4
.L_81:
        /*0088*/ 	.byte	0x04, 0x36
        /*008a*/ 	.short	(.L_83 - .L_82)
.L_82:
        /*008c*/ 	.word	0x00000008
.L_83:


//--------------------- .nv.info._Z20kernel_normalize_rowPdS_S_ii --------------------------
	.section	.nv.info._Z20kernel_normalize_rowPdS_S_ii,"",@"SHT_CUDA_INFO"
	.sectionflags	@""
	.align	4


	//----- nvinfo : EIATTR_CUDA_API_VERSION
	.align		4
        /*0000*/ 	.byte	0x04, 0x37
        /*0002*/ 	.short	(.L_85 - .L_84)
.L_84:
        /*0004*/ 	.word	0x00000082


	//----- nvinfo : EIATTR_KPARAM_INFO
	.align		4
.L_85:
        /*0008*/ 	.byte	0x04, 0x17
        /*000a*/ 	.short	(.L_87 - .L_86)
.L_86:
        /*000c*/ 	.word	0x00000000
        /*0010*/ 	.short	0x0004
        /*0012*/ 	.short	0x001c
        /*0014*/ 	.byte	0x00, 0xf0, 0x11, 0x00


	//----- nvinfo : EIATTR_KPARAM_INFO
	.align		4
.L_87:
        /*0018*/ 	.byte	0x04, 0x17
        /*001a*/ 	.short	(.L_89 - .L_88)
.L_88:
        /*001c*/ 	.word	0x00000000
        /*0020*/ 	.short	0x0003
        /*0022*/ 	.short	0x0018
        /*0024*/ 	.byte	0x00, 0xf0, 0x11, 0x00


	//----- nvinfo : EIATTR_KPARAM_INFO
	.align		4
.L_89:
        /*0028*/ 	.byte	0x04, 0x17
        /*002a*/ 	.short	(.L_91 - .L_90)
.L_90:
        /*002c*/ 	.word	0x00000000
        /*0030*/ 	.short	0x0002
        /*0032*/ 	.short	0x0010
        /*0034*/ 	.byte	0x00, 0xf5, 0x21, 0x00


	//----- nvinfo : EIATTR_KPARAM_INFO
	.align		4
.L_91:
        /*0038*/ 	.byte	0x04, 0x17
        /*003a*/ 	.short	(.L_93 - .L_92)
.L_92:
        /*003c*/ 	.word	0x00000000
        /*0040*/ 	.short	0x0001
        /*0042*/ 	.short	0x0008
        /*0044*/ 	.byte	0x00, 0xf5, 0x21, 0x00


	//----- nvinfo : EIATTR_KPARAM_INFO
	.align		4
.L_93:
        /*0048*/ 	.byte	0x04, 0x17
        /*004a*/ 	.short	(.L_95 - .L_94)
.L_94:
        /*004c*/ 	.word	0x00000000
        /*0050*/ 	.short	0x0000
        /*0052*/ 	.short	0x0000
        /*0054*/ 	.byte	0x00, 0xf5, 0x21, 0x00


	//----- nvinfo : EIATTR_SPARSE_MMA_MASK
	.align		4
.L_95:
        /*0058*/ 	.byte	0x03, 0x50
        /*005a*/ 	.short	0x0000


	//----- nvinfo : EIATTR_MAXREG_COUNT
	.align		4
        /*005c*/ 	.byte	0x03, 0x1b
        /*005e*/ 	.short	0x00ff


	//----- nvinfo : EIATTR_MERCURY_ISA_VERSION
	.align		4
        /*0060*/ 	.byte	0x03, 0x5f
        /*0062*/ 	.short	0x0101


	//----- nvinfo : EIATTR_VRC_CTA_INIT_COUNT
	.align		4
        /*0064*/ 	.byte	0x02, 0x4a
	.zero		1
	.zero		1


	//----- nvinfo : EIATTR_EXIT_INSTR_OFFSETS
	.align		4
        /*0068*/ 	.byte	0x04, 0x1c
        /*006a*/ 	.short	(.L_97 - .L_96)


	//   ....[0]....
.L_96:
        /*006c*/ 	.word	0x00000080


	//   ....[1]....
        /*0070*/ 	.word	0x00000260


	//----- nvinfo : EIATTR_CRS_STACK_SIZE
	.align		4
.L_97:
        /*0074*/ 	.byte	0x04, 0x1e
        /*0076*/ 	.short	(.L_99 - .L_98)
.L_98:
        /*0078*/ 	.word	0x00000000


	//----- nvinfo : EIATTR_CBANK_PARAM_SIZE
	.align		4
.L_99:
        /*007c*/ 	.byte	0x03, 0x19
        /*007e*/ 	.short	0x0020


	//----- nvinfo : EIATTR_PARAM_CBANK
	.align		4
        /*0080*/ 	.byte	0x04, 0x0a
        /*0082*/ 	.short	(.L_101 - .L_100)
	.align		4
.L_100:
        /*0084*/ 	.word	index@(.nv.constant0._Z20kernel_normalize_rowPdS_S_ii)
        /*0088*/ 	.short	0x0380
        /*008a*/ 	.short	0x0020


	//----- nvinfo : EIATTR_SW_WAR
	.align		4
.L_101:
        /*008c*/ 	.byte	0x04, 0x36
        /*008e*/ 	.short	(.L_103 - .L_102)
.L_102:
        /*0090*/ 	.word	0x00000008
.L_103:


//--------------------- .nv.callgraph             --------------------------
	.section	.nv.callgraph,"",@"SHT_CUDA_CALLGRAPH"
	.align	4
	.sectionentsize	8
	.align		4
        /*0000*/ 	.word	0x00000000
	.align		4
        /*0004*/ 	.word	0xffffffff
	.align		4
        /*0008*/ 	.word	0x00000000
	.align		4
        /*000c*/ 	.word	0xfffffffe
	.align		4
        /*0010*/ 	.word	0x00000000
	.align		4
        /*0014*/ 	.word	0xfffffffd
	.align		4
        /*0018*/ 	.word	0x00000000
	.align		4
        /*001c*/ 	.word	0xfffffffc


//--------------------- .text._Z14kernel_gj_stepPdS_S_ii --------------------------
	.section	.text._Z14kernel_gj_stepPdS_S_ii,"ax",@progbits
	.align	128
        .global         _Z14kernel_gj_stepPdS_S_ii
        .type           _Z14kernel_gj_stepPdS_S_ii,@function
        .size           _Z14kernel_gj_stepPdS_S_ii,(.L_x_27 - _Z14kernel_gj_stepPdS_S_ii)
        .other          _Z14kernel_gj_stepPdS_S_ii,@"STO_CUDA_ENTRY STV_DEFAULT"
_Z14kernel_gj_stepPdS_S_ii:
.text._Z14kernel_gj_stepPdS_S_ii:
[----:B------:R-:W-:Y:S01]  /*0000*/  LDC R1, c[0x0][0x37c] ;  /* 0x0000df00ff017b82 */ /* 0x000fe20000000800 */
[----:B------:R-:W0:Y:S07]  /*0010*/  S2R R2, SR_TID.X ;  /* 0x0000000000027919 */ /* 0x000e2e0000002100 */
[----:B------:R-:W0:Y:S08]  /*0020*/  S2UR UR4, SR_CTAID.X ;  /* 0x00000000000479c3 */ /* 0x000e300000002500 */
[----:B------:R-:W0:Y:S08]  /*0030*/  LDC R3, c[0x0][0x360] ;  /* 0x0000d800ff037b82 */ /* 0x000e300000000800 */
[----:B------:R-:W1:Y:S01]  /*0040*/  LDC R0, c[0x0][0x39c] ;  /* 0x0000e700ff007b82 */ /* 0x000e620000000800 */
[----:B0-----:R-:W-:-:S05]  /*0050*/  IMAD R3, R3, UR4, R2 ;  /* 0x0000000403037c24 */ /* 0x001fca000f8e0202 */
[----:B-1----:R-:W-:-:S13]  /*0060*/  ISETP.GE.AND P0, PT, R3, R0, PT ;  /* 0x000000000300720c */ /* 0x002fda0003f06270 */
[----:B------:R-:W-:Y:S05]  /*0070*/  @P0 EXIT ;  /* 0x000000000000094d */ /* 0x000fea0003800000 */
[----:B------:R-:W0:Y:S01]  /*0080*/  LDC R5, c[0x0][0x398] ;  /* 0x0000e600ff057b82 */ /* 0x000e220000000800 */
[----:B------:R-:W-:Y:S01]  /*0090*/  IADD3 R24, PT, PT, R0, 0x1, RZ ;  /* 0x0000000100187810 */ /* 0x000fe20007ffe0ff */
[----:B------:R-:W1:Y:S03]  /*00a0*/  LDCU.64 UR6, c[0x0][0x358] ;  /* 0x00006b00ff0677ac */ /* 0x000e660008000a00 */
[----:B0-----:R-:W-:-:S13]  /*00b0*/  ISETP.GE.AND P0, PT, R24, R5, PT ;  /* 0x000000051800720c */ /* 0x001fda0003f06270 */
[----:B-1----:R-:W-:Y:S05]  /*00c0*/  @P0 BRA `(.L_x_0) ;  /* 0x0000000800000947 */ /* 0x002fea0003800000 */
[----:B------:R-:W0:Y:S01]  /*00d0*/  LDC.64 R10, c[0x0][0x380] ;  /* 0x0000e000ff0a7b82 */ /* 0x000e220000000a00 */
[----:B------:R-:W-:Y:S01]  /*00e0*/  IADD3 R4, PT, PT, -R0, -0x2, R5 ;  /* 0xfffffffe00047810 */ /* 0x000fe20007ffe105 */
[-C--:B------:R-:W-:Y:S01]  /*00f0*/  IMAD R7, R3, R5.reuse, R0 ;  /* 0x0000000503077224 */ /* 0x080fe200078e0200 */
[----:B------:R-:W-:Y:S02]  /*0100*/  LOP3.LUT R2, RZ, R0, RZ, 0x33, !PT ;  /* 0x00000000ff027212 */ /* 0x000fe400078e33ff */
[----:B------:R-:W-:Y:S02]  /*0110*/  ISETP.GE.U32.AND P0, PT, R4, 0x7, PT ;  /* 0x000000070400780c */ /* 0x000fe40003f06070 */
[----:B------:R-:W-:-:S04]  /*0120*/  IADD3 R2, PT, PT, R2, R5, RZ ;  /* 0x0000000502027210 */ /* 0x000fc80007ffe0ff */
[----:B------:R-:W-:Y:S01]  /*0130*/  LOP3.LUT R4, R2, 0x7, RZ, 0xc0, !PT ;  /* 0x0000000702047812 */ /* 0x000fe200078ec0ff */
[----:B0-----:R-:W-:-:S06]  /*0140*/  IMAD.WIDE R8, R7, 0x8, R10 ;  /* 0x0000000807087825 */ /* 0x001fcc00078e020a */
[----:B------:R-:W-:Y:S05]  /*0150*/  @!P0 BRA `(.L_x_1) ;  /* 0x0000000000f08947 */ /* 0x000fea0003800000 */
[----:B------:R-:W0:Y:S01]  /*0160*/  LDCU.64 UR4, c[0x0][0x380] ;  /* 0x00007000ff0477ac */ /* 0x000e220008000a00 */
[----:B------:R-:W1:Y:S01]  /*0170*/  LDC R24, c[0x0][0x39c] ;  /* 0x0000e700ff187b82 */ /* 0x000e620000000800 */
[----:B------:R-:W-:Y:S01]  /*0180*/  IMAD R6, R0, R5, R0 ;  /* 0x0000000500067224 */ /* 0x000fe200078e0200 */
[----:B------:R-:W-:Y:S02]  /*0190*/  LOP3.LUT R25, R2, 0xfffffff8, RZ, 0xc0, !PT ;  /* 0xfffffff802197812 */ /* 0x000fe400078ec0ff */
[----:B------:R-:W-:Y:S01]  /*01a0*/  IADD3 R7, PT, PT, R7, 0x1, RZ ;  /* 0x0000000107077810 */ /* 0x000fe20007ffe0ff */
[----:B------:R-:W-:Y:S01]  /*01b0*/  VIADD R6, R6, 0x1 ;  /* 0x0000000106067836 */ /* 0x000fe20000000000 */
[----:B------:R-:W-:Y:S01]  /*01c0*/  IADD3 R25, PT, PT, -R25, RZ, RZ ;  /* 0x000000ff19197210 */ /* 0x000fe20007ffe1ff */
[----:B0-----:R-:W-:-:S04]  /*01d0*/  UIADD3 UR4, UP0, UPT, UR4, 0x20, URZ ;  /* 0x0000002004047890 */ /* 0x001fc8000ff1e0ff */
[----:B------:R-:W-:Y:S02]  /*01e0*/  UIADD3.X UR5, UPT, UPT, URZ, UR5, URZ, UP0, !UPT ;  /* 0x00000005ff057290 */ /* 0x000fe400087fe4ff */
[----:B------:R-:W-:-:S04]  /*01f0*/  MOV R12, UR4 ;  /* 0x00000004000c7c02 */ /* 0x000fc80008000f00 */
[----:B------:R-:W-:-:S07]  /*0200*/  IMAD.U32 R13, RZ, RZ, UR5 ;  /* 0x00000005ff0d7e24 */ /* 0x000fce000f8e00ff */
.L_x_2:
[--C-:B------:R-:W-:Y:S01]  /*0210*/  IMAD.WIDE R14, R6, 0x8, R12.reuse ;  /* 0x00000008060e7825 */ /* 0x100fe200078e020c */
[----:B--2---:R-:W2:Y:S03]  /*0220*/  LDG.E.64 R22, desc[UR6][R8.64] ;  /* 0x0000000608167981 */ /* 0x004ea6000c1e1b00 */
[----:B------:R-:W-:Y:S01]  /*0230*/  IMAD.WIDE R16, R7, 0x8, R12 ;  /* 0x0000000807107825 */ /* 0x000fe200078e020c */
[----:B------:R-:W2:Y:S04]  /*0240*/  LDG.E.64 R20, desc[UR6][R14.64+-0x20] ;  /* 0xffffe0060e147981 */ /* 0x000ea8000c1e1b00 */
[----:B------:R-:W2:Y:S02]  /*0250*/  LDG.E.64 R18, desc[UR6][R16.64+-0x20] ;  /* 0xffffe00610127981 */ /* 0x000ea4000c1e1b00 */
[----:B--2---:R-:W-:-:S02]  /*0260*/  DFMA R26, -R22, R20, R18 ;  /* 0x00000014161a722b */ /* 0x004fc40000000112 */
[----:B------:R-:W2:Y:S05]  /*0270*/  LDG.E.64 R18, desc[UR6][R16.64+-0x18] ;  /* 0xffffe80610127981 */ /* 0x000eaa000c1e1b00 */
[----:B------:R2:W-:Y:S04]  /*0280*/  STG.E.64 desc[UR6][R16.64+-0x20], R26 ;  /* 0xffffe01a10007986 */ /* 0x0005e8000c101b06 */
        /* <DEDUP_REMOVED lines=8> */
[----:B------:R-:W0:Y:S05]  /*0310*/  LDG.E.64 R18, desc[UR6][R16.64+-0x8] ;  /* 0xfffff80610127981 */ /* 0x000e2a000c1e1b00 */
[----:B------:R-:W-:Y:S04]  /*0320*/  STG.E.64 desc[UR6][R16.64+-0x10], R28 ;  /* 0xfffff01c10007986 */ /* 0x000fe8000c101b06 */
[----:B------:R-:W0:Y:S04]  /*0330*/  LDG.E.64 R22, desc[UR6][R8.64] ;  /* 0x0000000608167981 */ /* 0x000e28000c1e1b00 */
[----:B------:R-:W0:Y:S02]  /*0340*/  LDG.E.64 R20, desc[UR6][R14.64+-0x8] ;  /* 0xfffff8060e147981 */ /* 0x000e24000c1e1b00 */
[----:B0-----:R-:W-:-:S02]  /*0350*/  DFMA R26, -R22, R20, R18 ;  /* 0x00000014161a722b */ /* 0x001fc40000000112 */
        /* <DEDUP_REMOVED lines=11> */
[----:B------:R2:W-:Y:S04]  /*0410*/  STG.E.64 desc[UR6][R16.64+0x8], R28 ;  /* 0x0000081c10007986 */ /* 0x0005e8000c101b06 */
[----:B------:R-:W0:Y:S04]  /*0420*/  LDG.E.64 R20, desc[UR6][R8.64] ;  /* 0x0000000608147981 */ /* 0x000e28000c1e1b00 */
[----:B------:R-:W0:Y:S01]  /*0430*/  LDG.E.64 R22, desc[UR6][R14.64+0x10] ;  /* 0x000010060e167981 */ /* 0x000e22000c1e1b00 */
[----:B------:R-:W-:Y:S01]  /*0440*/  IADD3 R25, PT, PT, R25, 0x8, RZ ;  /* 0x0000000819197810 */ /* 0x000fe20007ffe0ff */
[----:B0-----:R-:W-:-:S02]  /*0450*/  DFMA R26, -R20, R22, R18 ;  /* 0x00000016141a722b */ /* 0x001fc40000000112 */
[----:B------:R-:W3:Y:S05]  /*0460*/  LDG.E.64 R18, desc[UR6][R16.64+0x18] ;  /* 0x0000180610127981 */ /* 0x000eea000c1e1b00 */
[----:B------:R2:W-:Y:S04]  /*0470*/  STG.E.64 desc[UR6][R16.64+0x10], R26 ;  /* 0x0000101a10007986 */ /* 0x0005e8000c101b06 */
[----:B------:R-:W3:Y:S04]  /*0480*/  LDG.E.64 R20, desc[UR6][R14.64+0x18] ;  /* 0x000018060e147981 */ /* 0x000ee8000c1e1b00 */
[----:B------:R-:W3:Y:S01]  /*0490*/  LDG.E.64 R22, desc[UR6][R8.64] ;  /* 0x0000000608167981 */ /* 0x000ee2000c1e1b00 */
[----:B------:R-:W-:Y:S01]  /*04a0*/  ISETP.NE.AND P0, PT, R25, RZ, PT ;  /* 0x000000ff1900720c */ /* 0x000fe20003f05270 */
[----:B------:R-:W-:Y:S01]  /*04b0*/  VIADD R7, R7, 0x8 ;  /* 0x0000000807077836 */ /* 0x000fe20000000000 */
[----:B-1----:R-:W-:-:S02]  /*04c0*/  IADD3 R24, PT, PT, R24, 0x8, RZ ;  /* 0x0000000818187810 */ /* 0x002fc40007ffe0ff */
[----:B------:R-:W-:Y:S01]  /*04d0*/  IADD3 R6, PT, PT, R6, 0x8, RZ ;  /* 0x0000000806067810 */ /* 0x000fe20007ffe0ff */
[----:B---3--:R-:W-:-:S07]  /*04e0*/  DFMA R18, -R22, R20, R18 ;  /* 0x000000141612722b */ /* 0x008fce0000000112 */
[----:B------:R2:W-:Y:S01]  /*04f0*/  STG.E.64 desc[UR6][R16.64+0x18], R18 ;  /* 0x0000181210007986 */ /* 0x0005e2000c101b06 */
[----:B------:R-:W-:Y:S05]  /*0500*/  @P0 BRA `(.L_x_2) ;  /* 0xfffffffc00400947 */ /* 0x000fea000383ffff */
[----:B------:R-:W-:-:S07]  /*0510*/  IADD3 R24, PT, PT, R24, 0x1, RZ ;  /* 0x0000000118187810 */ /* 0x000fce0007ffe0ff */
.L_x_1:
[----:B------:R-:W-:-:S13]  /*0520*/  ISETP.NE.AND P0, PT, R4, RZ, PT ;  /* 0x000000ff0400720c */ /* 0x000fda0003f05270 */
[----:B------:R-:W-:Y:S05]  /*0530*/  @!P0 BRA `(.L_x_0) ;  /* 0x0000000000e48947 */ /* 0x000fea0003800000 */
[----:B------:R-:W-:Y:S02]  /*0540*/  ISETP.GE.U32.AND P0, PT, R4, 0x4, PT ;  /* 0x000000040400780c */ /* 0x000fe40003f06070 */
[----:B------:R-:W-:-:S04]  /*0550*/  LOP3.LUT R22, R2, 0x3, RZ, 0xc0, !PT ;  /* 0x0000000302167812 */ /* 0x000fc800078ec0ff */
[----:B------:R-:W-:-:S07]  /*0560*/  ISETP.NE.AND P1, PT, R22, RZ, PT ;  /* 0x000000ff1600720c */ /* 0x000fce0003f25270 */
[----:B------:R-:W-:Y:S06]  /*0570*/  @!P0 BRA `(.L_x_3) ;  /* 0x0000000000648947 */ /* 0x000fec0003800000 */
[-CC-:B------:R-:W-:Y:S01]  /*0580*/  IMAD R13, R0, R5.reuse, R24.reuse ;  /* 0x00000005000d7224 */ /* 0x180fe200078e0218 */
[----:B------:R-:W3:Y:S01]  /*0590*/  LDG.E.64 R14, desc[UR6][R8.64] ;  /* 0x00000006080e7981 */ /* 0x000ee2000c1e1b00 */
[----:B------:R-:W-:Y:S02]  /*05a0*/  IMAD R7, R3, R5, R24 ;  /* 0x0000000503077224 */ /* 0x000fe400078e0218 */
[----:B------:R-:W-:-:S04]  /*05b0*/  IMAD.WIDE R12, R13, 0x8, R10 ;  /* 0x000000080d0c7825 */ /* 0x000fc800078e020a */
[----:B------:R-:W-:Y:S01]  /*05c0*/  IMAD.WIDE R6, R7, 0x8, R10 ;  /* 0x0000000807067825 */ /* 0x000fe200078e020a */
[----:B--2---:R-:W3:Y:S04]  /*05d0*/  LDG.E.64 R16, desc[UR6][R12.64] ;  /* 0x000000060c107981 */ /* 0x004ee8000c1e1b00 */
[----:B------:R-:W3:Y:S04]  /*05e0*/  LDG.E.64 R18, desc[UR6][R6.64] ;  /* 0x0000000606127981 */ /* 0x000ee8000c1e1b00 */
[----:B------:R-:W2:Y:S04]  /*05f0*/  LDG.E.64 R20, desc[UR6][R6.64+0x8] ;  /* 0x0000080606147981 */ /* 0x000ea8000c1e1b00 */
[----:B------:R-:W4:Y:S01]  /*0600*/  LDG.E.64 R26, desc[UR6][R6.64+0x10] ;  /* 0x00001006061a7981 */ /* 0x000f22000c1e1b00 */
[----:B---3--:R-:W-:-:S07]  /*0610*/  DFMA R14, -R14, R16, R18 ;  /* 0x000000100e0e722b */ /* 0x008fce0000000112 */
[----:B------:R0:W-:Y:S04]  /*0620*/  STG.E.64 desc[UR6][R6.64], R14 ;  /* 0x0000000e06007986 */ /* 0x0001e8000c101b06 */
[----:B------:R-:W2:Y:S04]  /*0630*/  LDG.E.64 R16, desc[UR6][R8.64] ;  /* 0x0000000608107981 */ /* 0x000ea8000c1e1b00 */
[----:B------:R-:W2:Y:S02]  /*0640*/  LDG.E.64 R18, desc[UR6][R12.64+0x8] ;  /* 0x000008060c127981 */ /* 0x000ea4000c1e1b00 */
[----:B--2---:R-:W-:-:S07]  /*0650*/  DFMA R16, -R16, R18, R20 ;  /* 0x000000121010722b */ /* 0x004fce0000000114 */
[----:B------:R1:W-:Y:S04]  /*0660*/  STG.E.64 desc[UR6][R6.64+0x8], R16 ;  /* 0x0000081006007986 */ /* 0x0003e8000c101b06 */
[----:B------:R-:W4:Y:S04]  /*0670*/  LDG.E.64 R18, desc[UR6][R8.64] ;  /* 0x0000000608127981 */ /* 0x000f28000c1e1b00 */
[----:B------:R-:W4:Y:S02]  /*0680*/  LDG.E.64 R20, desc[UR6][R12.64+0x10] ;  /* 0x000010060c147981 */ /* 0x000f24000c1e1b00 */
[----:B----4-:R-:W-:-:S02]  /*0690*/  DFMA R18, -R18, R20, R26 ;  /* 0x000000141212722b */ /* 0x010fc4000000011a */
[----:B------:R-:W2:Y:S05]  /*06a0*/  LDG.E.64 R26, desc[UR6][R6.64+0x18] ;  /* 0x00001806061a7981 */ /* 0x000eaa000c1e1b00 */
[----:B------:R1:W-:Y:S04]  /*06b0*/  STG.E.64 desc[UR6][R6.64+0x10], R18 ;  /* 0x0000101206007986 */ /* 0x0003e8000c101b06 */
[----:B------:R-:W2:Y:S04]  /*06c0*/  LDG.E.64 R20, desc[UR6][R12.64+0x18] ;  /* 0x000018060c147981 */ /* 0x000ea8000c1e1b00 */
[----:B0-----:R-:W2:Y:S01]  /*06d0*/  LDG.E.64 R14, desc[UR6][R8.64] ;  /* 0x00000006080e7981 */ /* 0x001ea2000c1e1b00 */
[----:B------:R-:W-:Y:S01]  /*06e0*/  IADD3 R24, PT, PT, R24, 0x4, RZ ;  /* 0x0000000418187810 */ /* 0x000fe20007ffe0ff */
[----:B--2---:R-:W-:-:S07]  /*06f0*/  DFMA R14, -R14, R20, R26 ;  /* 0x000000140e0e722b */ /* 0x004fce000000011a */
[----:B------:R1:W-:Y:S04]  /*0700*/  STG.E.64 desc[UR6][R6.64+0x18], R14 ;  /* 0x0000180e06007986 */ /* 0x0003e8000c101b06 */
.L_x_3:
[----:B------:R-:W-:Y:S05]  /*0710*/  @!P1 BRA `(.L_x_0) ;  /* 0x00000000006c9947 */ /* 0x000fea0003800000 */
[----:B------:R-:W-:-:S13]  /*0720*/  ISETP.NE.AND P0, PT, R22, 0x1, PT ;  /* 0x000000011600780c */ /* 0x000fda0003f05270 */
[-CC-:B-1----:R-:W-:Y:S01]  /*0730*/  @P0 IMAD R15, R0, R5.reuse, R24.reuse ;  /* 0x00000005000f0224 */ /* 0x182fe200078e0218 */
[----:B------:R-:W3:Y:S01]  /*0740*/  @P0 LDG.E.64 R12, desc[UR6][R8.64] ;  /* 0x00000006080c0981 */ /* 0x000ee2000c1e1b00 */
[----:B------:R-:W-:Y:S02]  /*0750*/  @P0 IMAD R7, R3, R5, R24 ;  /* 0x0000000503070224 */ /* 0x000fe400078e0218 */
[----:B------:R-:W-:-:S04]  /*0760*/  @P0 IMAD.WIDE R14, R15, 0x8, R10 ;  /* 0x000000080f0e0825 */ /* 0x000fc800078e020a */
[----:B------:R-:W-:Y:S01]  /*0770*/  @P0 IMAD.WIDE R6, R7, 0x8, R10 ;  /* 0x0000000807060825 */ /* 0x000fe200078e020a */
[----:B--2---:R-:W3:Y:S04]  /*0780*/  @P0 LDG.E.64 R16, desc[UR6][R14.64] ;  /* 0x000000060e100981 */ /* 0x004ee8000c1e1b00 */
[----:B------:R-:W3:Y:S01]  /*0790*/  @P0 LDG.E.64 R18, desc[UR6][R6.64] ;  /* 0x0000000606120981 */ /* 0x000ee2000c1e1b00 */
[----:B------:R-:W-:-:S04]  /*07a0*/  LOP3.LUT R2, R2, 0x1, RZ, 0xc0, !PT ;  /* 0x0000000102027812 */ /* 0x000fc800078ec0ff */
[----:B------:R-:W-:Y:S01]  /*07b0*/  ISETP.NE.U32.AND P1, PT, R2, 0x1, PT ;  /* 0x000000010200780c */ /* 0x000fe20003f25070 */
[----:B---3--:R-:W-:Y:S01]  /*07c0*/  @P0 DFMA R16, -R12, R16, R18 ;  /* 0x000000100c10022b */ /* 0x008fe20000000112 */
[----:B------:R-:W2:Y:S06]  /*07d0*/  @P0 LDG.E.64 R12, desc[UR6][R6.64+0x8] ;  /* 0x00000806060c0981 */ /* 0x000eac000c1e1b00 */
[----:B------:R0:W-:Y:S04]  /*07e0*/  @P0 STG.E.64 desc[UR6][R6.64], R16 ;  /* 0x0000001006000986 */ /* 0x0001e8000c101b06 */
[----:B------:R-:W2:Y:S04]  /*07f0*/  @P0 LDG.E.64 R20, desc[UR6][R14.64+0x8] ;  /* 0x000008060e140981 */ /* 0x000ea8000c1e1b00 */
[----:B------:R-:W2:Y:S01]  /*0800*/  @P0 LDG.E.64 R18, desc[UR6][R8.64] ;  /* 0x0000000608120981 */ /* 0x000ea2000c1e1b00 */
[----:B------:R-:W-:-:S05]  /*0810*/  @P0 IADD3 R24, PT, PT, R24, 0x2, RZ ;  /* 0x0000000218180810 */ /* 0x000fca0007ffe0ff */
[-CC-:B------:R-:W-:Y:S01]  /*0820*/  @!P1 IMAD R23, R0, R5.reuse, R24.reuse ;  /* 0x0000000500179224 */ /* 0x180fe200078e0218 */
[----:B--2---:R-:W-:Y:S01]  /*0830*/  @P0 DFMA R12, -R18, R20, R12 ;  /* 0x00000014120c022b */ /* 0x004fe2000000010c */
[----:B------:R-:W-:Y:S02]  /*0840*/  @!P1 IMAD R21, R3, R5, R24 ;  /* 0x0000000503159224 */ /* 0x000fe400078e0218 */
[----:B------:R-:W-:-:S04]  /*0850*/  @!P1 IMAD.WIDE R18, R23, 0x8, R10 ;  /* 0x0000000817129825 */ /* 0x000fc800078e020a */
[----:B------:R-:W-:Y:S01]  /*0860*/  @!P1 IMAD.WIDE R20, R21, 0x8, R10 ;  /* 0x0000000815149825 */ /* 0x000fe200078e020a */
[----:B------:R0:W-:Y:S04]  /*0870*/  @P0 STG.E.64 desc[UR6][R6.64+0x8], R12 ;  /* 0x0000080c06000986 */ /* 0x0001e8000c101b06 */
[----:B------:R-:W2:Y:S04]  /*0880*/  @!P1 LDG.E.64 R10, desc[UR6][R8.64] ;  /* 0x00000006080a9981 */ /* 0x000ea8000c1e1b00 */
[----:B------:R-:W2:Y:S04]  /*0890*/  @!P1 LDG.E.64 R18, desc[UR6][R18.64] ;  /* 0x0000000612129981 */ /* 0x000ea8000c1e1b00 */
[----:B------:R-:W2:Y:S02]  /*08a0*/  @!P1 LDG.E.64 R14, desc[UR6][R20.64] ;  /* 0x00000006140e9981 */ /* 0x000ea4000c1e1b00 */
[----:B--2---:R-:W-:-:S07]  /*08b0*/  @!P1 DFMA R10, -R10, R18, R14 ;  /* 0x000000120a0a922b */ /* 0x004fce000000010e */
[----:B------:R0:W-:Y:S04]  /*08c0*/  @!P1 STG.E.64 desc[UR6][R20.64], R10 ;  /* 0x0000000a14009986 */ /* 0x0001e8000c101b06 */
.L_x_0:
[----:B01----:R-:W0:Y:S01]  /*08d0*/  LDC.64 R6, c[0x0][0x390] ;  /* 0x0000e400ff067b82 */ /* 0x003e220000000a00 */
[----:B------:R-:W-:-:S07]  /*08e0*/  IMAD R11, R3, R5, R0 ;  /* 0x00000005030b7224 */ /* 0x000fce00078e0200 */
[----:B------:R-:W1:Y:S01]  /*08f0*/  LDC.64 R8, c[0x0][0x380] ;  /* 0x0000e000ff087b82 */ /* 0x000e620000000a00 */
[----:B0-----:R-:W-:-:S04]  /*0900*/  IMAD.WIDE R4, R0, 0x8, R6 ;  /* 0x0000000800047825 */ /* 0x001fc800078e0206 */
[----:B------:R-:W-:Y:S02]  /*0910*/  IMAD.WIDE R6, R3, 0x8, R6 ;  /* 0x0000000803067825 */ /* 0x000fe400078e0206 */
[----:B------:R-:W3:Y:S02]  /*0920*/  LDG.E.64 R4, desc[UR6][R4.64] ;  /* 0x0000000604047981 */ /* 0x000ee4000c1e1b00 */
[----:B-1----:R-:W-:Y:S02]  /*0930*/  IMAD.WIDE R10, R11, 0x8, R8 ;  /* 0x000000080b0a7825 */ /* 0x002fe400078e0208 */
[----:B------:R-:W3:Y:S04]  /*0940*/  LDG.E.64 R8, desc[UR6][R6.64] ;  /* 0x0000000606087981 */ /* 0x000ee8000c1e1b00 */
[----:B------:R-:W3:Y:S02]  /*0950*/  LDG.E.64 R2, desc[UR6][R10.64] ;  /* 0x000000060a027981 */ /* 0x000ee4000c1e1b00 */
[----:B---3--:R-:W-:-:S07]  /*0960*/  DFMA R2, -R2, R4, R8 ;  /* 0x000000040202722b */ /* 0x008fce0000000108 */
[----:B------:R-:W-:Y:S04]  /*0970*/  STG.E.64 desc[UR6][R6.64], R2 ;  /* 0x0000000206007986 */ /* 0x000fe8000c101b06 */
[----:B------:R-:W-:Y:S01]  /*0980*/  STG.E.64 desc[UR6][R10.64], RZ ;  /* 0x000000ff0a007986 */ /* 0x000fe2000c101b06 */
[----:B------:R-:W-:Y:S05]  /*0990*/  EXIT ;  /* 0x000000000000794d */ /* 0x000fea0003800000 */
.L_x_4:
[----:B------:R-:W-:-:S00]  /*09a0*/  BRA `(.L_x_4) ;  /* 0xfffffffc00fc7947 */ /* 0x000fc0000383ffff */
[----:B------:R-:W-:-:S00]  /*09b0*/  NOP ;  /* 0x0000000000007918 */ /* 0x000fc00000000000 */
        /* <DEDUP_REMOVED lines=12> */
.L_x_27:


//--------------------- .text._Z18kernel_eliminationPdS_S_ii --------------------------
	.section	.text._Z18kernel_eliminationPdS_S_ii,"ax",@progbits
	.align	128
        .global         _Z18kernel_eliminationPdS_S_ii
        .type           _Z18kernel_eliminationPdS_S_ii,@function
        .size           _Z18kernel_eliminationPdS_S_ii,(.L_x_28 - _Z18kernel_eliminationPdS_S_ii)
        .other          _Z18kernel_eliminationPdS_S_ii,@"STO_CUDA_ENTRY STV_DEFAULT"
_Z18kernel_eliminationPdS_S_ii:
.text._Z18kernel_eliminationPdS_S_ii:
[----:B------:R-:W-:Y:S01]  /*0000*/  LDC R1, c[0x0][0x37c] ;  /* 0x0000df00ff017b82 */ /* 0x000fe20000000800 */
[----:B------:R-:W0:Y:S07]  /*0010*/  S2R R3, SR_TID.X ;  /* 0x0000000000037919 */ /* 0x000e2e0000002100 */
[----:B------:R-:W0:Y:S08]  /*0020*/  S2UR UR4, SR_CTAID.X ;  /* 0x00000000000479c3 */ /* 0x000e300000002500 */
[----:B------:R-:W0:Y:S08]  /*0030*/  LDC R0, c[0x0][0x360] ;  /* 0x0000d800ff007b82 */ /* 0x000e300000000800 */
[----:B------:R-:W1:Y:S01]  /*0040*/  LDC.64 R10, c[0x0][0x398] ;  /* 0x0000e600ff0a7b82 */ /* 0x000e620000000a00 */
[----:B0-----:R-:W-:-:S05]  /*0050*/  IMAD R0, R0, UR4, R3 ;  /* 0x0000000400007c24 */ /* 0x001fca000f8e0203 */
[----:B-1----:R-:W-:-:S04]  /*0060*/  IADD3.X R3, PT, PT, R0, R11, RZ, PT, !PT ;  /* 0x0000000b00037210 */ /* 0x002fc80003ffe4ff */
[----:B------:R-:W-:-:S13]  /*0070*/  ISETP.GE.AND P0, PT, R3, R10, PT ;  /* 0x0000000a0300720c */ /* 0x000fda0003f06270 */
[----:B------:R-:W-:Y:S05]  /*0080*/  @P0 EXIT ;  /* 0x000000000000094d */ /* 0x000fea0003800000 */
[----:B------:R-:W-:Y:S01]  /*0090*/  IADD3 R24, PT, PT, R11, 0x1, RZ ;  /* 0x000000010b187810 */ /* 0x000fe20007ffe0ff */
[----:B------:R-:W0:Y:S03]  /*00a0*/  LDCU.64 UR6, c[0x0][0x358] ;  /* 0x00006b00ff0677ac */ /* 0x000e260008000a00 */
[----:B------:R-:W-:-:S13]  /*00b0*/  ISETP.GE.AND P0, PT, R24, R10, PT ;  /* 0x0000000a1800720c */ /* 0x000fda0003f06270 */
[----:B------:R-:W-:Y:S05]  /*00c0*/  @P0 BRA `(.L_x_5) ;  /* 0x0000000800000947 */ /* 0x000fea0003800000 */
[----:B------:R-:W1:Y:S01]  /*00d0*/  LDC.64 R8, c[0x0][0x380] ;  /* 0x0000e000ff087b82 */ /* 0x000e620000000a00 */
[----:B------:R-:W-:Y:S01]  /*00e0*/  IADD3 R0, PT, PT, -R11, -0x2, R10 ;  /* 0xfffffffe0b007810 */ /* 0x000fe20007ffe10a */
[----:B------:R-:W-:Y:S01]  /*00f0*/  IMAD R5, R3, R10, R11 ;  /* 0x0000000a03057224 */ /* 0x000fe200078e020b */
[----:B------:R-:W-:Y:S02]  /*0100*/  LOP3.LUT R7, RZ, R11, RZ, 0x33, !PT ;  /* 0x0000000bff077212 */ /* 0x000fe400078e33ff */
[----:B------:R-:W-:-:S03]  /*0110*/  ISETP.GE.U32.AND P0, PT, R0, 0x7, PT ;  /* 0x000000070000780c */ /* 0x000fc60003f06070 */
[----:B------:R-:W-:-:S05]  /*0120*/  IMAD.IADD R0, R7, 0x1, R10 ;  /* 0x0000000107007824 */ /* 0x000fca00078e020a */
[----:B------:R-:W-:Y:S01]  /*0130*/  LOP3.LUT R2, R0, 0x7, RZ, 0xc0, !PT ;  /* 0x0000000700027812 */ /* 0x000fe200078ec0ff */
[----:B-1----:R-:W-:-:S04]  /*0140*/  IMAD.WIDE R6, R5, 0x8, R8 ;  /* 0x0000000805067825 */ /* 0x002fc800078e0208 */
[----:B------:R-:W-:Y:S05]  /*0150*/  @!P0 BRA `(.L_x_6) ;  /* 0x0000000000f08947 */ /* 0x000fea0003800000 */
[----:B------:R-:W1:Y:S01]  /*0160*/  LDCU.64 UR4, c[0x0][0x380] ;  /* 0x00007000ff0477ac */ /* 0x000e620008000a00 */
[----:B------:R-:W2:Y:S01]  /*0170*/  LDC R24, c[0x0][0x39c] ;  /* 0x0000e700ff187b82 */ /* 0x000ea20000000800 */
[----:B------:R-:W-:Y:S01]  /*0180*/  IMAD R4, R11, R10, R11 ;  /* 0x0000000a0b047224 */ /* 0x000fe200078e020b */
[----:B------:R-:W-:Y:S02]  /*0190*/  LOP3.LUT R25, R0, 0xfffffff8, RZ, 0xc0, !PT ;  /* 0xfffffff800197812 */ /* 0x000fe400078ec0ff */
[----:B------:R-:W-:Y:S02]  /*01a0*/  IADD3 R5, PT, PT, R5, 0x1, RZ ;  /* 0x0000000105057810 */ /* 0x000fe40007ffe0ff */
[----:B------:R-:W-:Y:S01]  /*01b0*/  IADD3 R4, PT, PT, R4, 0x1, RZ ;  /* 0x0000000104047810 */ /* 0x000fe20007ffe0ff */
[----:B------:R-:W-:Y:S01]  /*01c0*/  IMAD.MOV R25, RZ, RZ, -R25 ;  /* 0x000000ffff197224 */ /* 0x000fe200078e0a19 */
[----:B-1----:R-:W-:-:S04]  /*01d0*/  UIADD3 UR4, UP0, UPT, UR4, 0x20, URZ ;  /* 0x0000002004047890 */ /* 0x002fc8000ff1e0ff */
[----:B------:R-:W-:Y:S02]  /*01e0*/  UIADD3.X UR5, UPT, UPT, URZ, UR5, URZ, UP0, !UPT ;  /* 0x00000005ff057290 */ /* 0x000fe400087fe4ff */
[----:B------:R-:W-:-:S04]  /*01f0*/  MOV R12, UR4 ;  /* 0x00000004000c7c02 */ /* 0x000fc80008000f00 */
[----:B------:R-:W-:-:S07]  /*0200*/  MOV R13, UR5 ;  /* 0x00000005000d7c02 */ /* 0x000fce0008000f00 */
.L_x_7:
[--C-:B------:R-:W-:Y:S01]  /*0210*/  IMAD.WIDE R14, R4, 0x8, R12.reuse ;  /* 0x00000008040e7825 */ /* 0x100fe200078e020c */
[----:B0-----:R-:W3:Y:S03]  /*0220*/  LDG.E.64 R22, desc[UR6][R6.64] ;  /* 0x0000000606167981 */ /* 0x001ee6000c1e1b00 */
[----:B-1----:R-:W-:Y:S01]  /*0230*/  IMAD.WIDE R16, R5, 0x8, R12 ;  /* 0x0000000805107825 */ /* 0x002fe200078e020c */
[----:B------:R-:W3:Y:S04]  /*0240*/  LDG.E.64 R20, desc[UR6][R14.64+-0x20] ;  /* 0xffffe0060e147981 */ /* 0x000ee8000c1e1b00 */
[----:B------:R-:W3:Y:S02]  /*0250*/  LDG.E.64 R18, desc[UR6][R16.64+-0x20] ;  /* 0xffffe00610127981 */ /* 0x000ee4000c1e1b00 */
[----:B---3--:R-:W-:-:S02]  /*0260*/  DFMA R26, -R22, R20, R18 ;  /* 0x00000014161a722b */ /* 0x008fc40000000112 */
[----:B------:R-:W3:Y:S05]  /*0270*/  LDG.E.64 R18, desc[UR6][R16.64+-0x18] ;  /* 0xffffe80610127981 */ /* 0x000eea000c1e1b00 */
[----:B------:R3:W-:Y:S04]  /*0280*/  STG.E.64 desc[UR6][R16.64+-0x20], R26 ;  /* 0xffffe01a10007986 */ /* 0x0007e8000c101b06 */
        /* <DEDUP_REMOVED lines=8> */
[----:B------:R-:W0:Y:S05]  /*0310*/  LDG.E.64 R18, desc[UR6][R16.64+-0x8] ;  /* 0xfffff80610127981 */ /* 0x000e2a000c1e1b00 */
[----:B------:R-:W-:Y:S04]  /*0320*/  STG.E.64 desc[UR6][R16.64+-0x10], R28 ;  /* 0xfffff01c10007986 */ /* 0x000fe8000c101b06 */
[----:B------:R-:W0:Y:S04]  /*0330*/  LDG.E.64 R22, desc[UR6][R6.64] ;  /* 0x0000000606167981 */ /* 0x000e28000c1e1b00 */
[----:B------:R-:W0:Y:S02]  /*0340*/  LDG.E.64 R20, desc[UR6][R14.64+-0x8] ;  /* 0xfffff8060e147981 */ /* 0x000e24000c1e1b00 */
[----:B0-----:R-:W-:-:S02]  /*0350*/  DFMA R26, -R22, R20, R18 ;  /* 0x00000014161a722b */ /* 0x001fc40000000112 */
        /* <DEDUP_REMOVED lines=11> */
[----:B------:R1:W-:Y:S04]  /*0410*/  STG.E.64 desc[UR6][R16.64+0x8], R28 ;  /* 0x0000081c10007986 */ /* 0x0003e8000c101b06 */
[----:B------:R-:W0:Y:S04]  /*0420*/  LDG.E.64 R20, desc[UR6][R6.64] ;  /* 0x0000000606147981 */ /* 0x000e28000c1e1b00 */
[----:B------:R-:W0:Y:S01]  /*0430*/  LDG.E.64 R22, desc[UR6][R14.64+0x10] ;  /* 0x000010060e167981 */ /* 0x000e22000c1e1b00 */
[----:B------:R-:W-:Y:S01]  /*0440*/  VIADD R25, R25, 0x8 ;  /* 0x0000000819197836 */ /* 0x000fe20000000000 */
[----:B0-----:R-:W-:-:S02]  /*0450*/  DFMA R26, -R20, R22, R18 ;  /* 0x00000016141a722b */ /* 0x001fc40000000112 */
[----:B------:R-:W3:Y:S05]  /*0460*/  LDG.E.64 R18, desc[UR6][R16.64+0x18] ;  /* 0x0000180610127981 */ /* 0x000eea000c1e1b00 */
[----:B------:R1:W-:Y:S04]  /*0470*/  STG.E.64 desc[UR6][R16.64+0x10], R26 ;  /* 0x0000101a10007986 */ /* 0x0003e8000c101b06 */
[----:B------:R-:W3:Y:S04]  /*0480*/  LDG.E.64 R20, desc[UR6][R14.64+0x18] ;  /* 0x000018060e147981 */ /* 0x000ee8000c1e1b00 */
[----:B------:R-:W3:Y:S01]  /*0490*/  LDG.E.64 R22, desc[UR6][R6.64] ;  /* 0x0000000606167981 */ /* 0x000ee2000c1e1b00 */
[----:B------:R-:W-:Y:S01]  /*04a0*/  ISETP.NE.AND P0, PT, R25, RZ, PT ;  /* 0x000000ff1900720c */ /* 0x000fe20003f05270 */
[----:B------:R-:W-:Y:S01]  /*04b0*/  VIADD R5, R5, 0x8 ;  /* 0x0000000805057836 */ /* 0x000fe20000000000 */
[----:B--2---:R-:W-:-:S02]  /*04c0*/  IADD3 R24, PT, PT, R24, 0x8, RZ ;  /* 0x0000000818187810 */ /* 0x004fc40007ffe0ff */
[----:B------:R-:W-:Y:S01]  /*04d0*/  IADD3 R4, PT, PT, R4, 0x8, RZ ;  /* 0x0000000804047810 */ /* 0x000fe20007ffe0ff */
[----:B---3--:R-:W-:-:S07]  /*04e0*/  DFMA R18, -R22, R20, R18 ;  /* 0x000000141612722b */ /* 0x008fce0000000112 */
[----:B------:R1:W-:Y:S01]  /*04f0*/  STG.E.64 desc[UR6][R16.64+0x18], R18 ;  /* 0x0000181210007986 */ /* 0x0003e2000c101b06 */
[----:B------:R-:W-:Y:S05]  /*0500*/  @P0 BRA `(.L_x_7) ;  /* 0xfffffffc00400947 */ /* 0x000fea000383ffff */
[----:B------:R-:W-:-:S07]  /*0510*/  IADD3 R24, PT, PT, R24, 0x1, RZ ;  /* 0x0000000118187810 */ /* 0x000fce0007ffe0ff */
.L_x_6:
[----:B------:R-:W-:-:S13]  /*0520*/  ISETP.NE.AND P0, PT, R2, RZ, PT ;  /* 0x000000ff0200720c */ /* 0x000fda0003f05270 */
[----:B------:R-:W-:Y:S05]  /*0530*/  @!P0 BRA `(.L_x_5) ;  /* 0x0000000000e48947 */ /* 0x000fea0003800000 */
[----:B------:R-:W-:Y:S02]  /*0540*/  ISETP.GE.U32.AND P0, PT, R2, 0x4, PT ;  /* 0x000000040200780c */ /* 0x000fe40003f06070 */
[----:B------:R-:W-:-:S04]  /*0550*/  LOP3.LUT R22, R0, 0x3, RZ, 0xc0, !PT ;  /* 0x0000000300167812 */ /* 0x000fc800078ec0ff */
[----:B------:R-:W-:-:S07]  /*0560*/  ISETP.NE.AND P1, PT, R22, RZ, PT ;  /* 0x000000ff1600720c */ /* 0x000fce0003f25270 */
[----:B------:R-:W-:Y:S06]  /*0570*/  @!P0 BRA `(.L_x_8) ;  /* 0x0000000000648947 */ /* 0x000fec0003800000 */
[-CC-:B------:R-:W-:Y:S01]  /*0580*/  IMAD R13, R11, R10.reuse, R24.reuse ;  /* 0x0000000a0b0d7224 */ /* 0x180fe200078e0218 */
[----:B0-----:R-:W2:Y:S01]  /*0590*/  LDG.E.64 R14, desc[UR6][R6.64] ;  /* 0x00000006060e7981 */ /* 0x001ea2000c1e1b00 */
[----:B------:R-:W-:Y:S02]  /*05a0*/  IMAD R5, R3, R10, R24 ;  /* 0x0000000a03057224 */ /* 0x000fe400078e0218 */
[----:B------:R-:W-:-:S04]  /*05b0*/  IMAD.WIDE R12, R13, 0x8, R8 ;  /* 0x000000080d0c7825 */ /* 0x000fc800078e0208 */
[----:B------:R-:W-:Y:S01]  /*05c0*/  IMAD.WIDE R4, R5, 0x8, R8 ;  /* 0x0000000805047825 */ /* 0x000fe200078e0208 */
[----:B-1----:R-:W2:Y:S04]  /*05d0*/  LDG.E.64 R16, desc[UR6][R12.64] ;  /* 0x000000060c107981 */ /* 0x002ea8000c1e1b00 */
[----:B------:R-:W2:Y:S04]  /*05e0*/  LDG.E.64 R18, desc[UR6][R4.64] ;  /* 0x0000000604127981 */ /* 0x000ea8000c1e1b00 */
[----:B------:R-:W3:Y:S04]  /*05f0*/  LDG.E.64 R20, desc[UR6][R4.64+0x8] ;  /* 0x0000080604147981 */ /* 0x000ee8000c1e1b00 */
[----:B------:R-:W4:Y:S01]  /*0600*/  LDG.E.64 R26, desc[UR6][R4.64+0x10] ;  /* 0x00001006041a7981 */ /* 0x000f22000c1e1b00 */
[----:B--2---:R-:W-:-:S07]  /*0610*/  DFMA R14, -R14, R16, R18 ;  /* 0x000000100e0e722b */ /* 0x004fce0000000112 */
[----:B------:R0:W-:Y:S04]  /*0620*/  STG.E.64 desc[UR6][R4.64], R14 ;  /* 0x0000000e04007986 */ /* 0x0001e8000c101b06 */
[----:B------:R-:W3:Y:S04]  /*0630*/  LDG.E.64 R16, desc[UR6][R6.64] ;  /* 0x0000000606107981 */ /* 0x000ee8000c1e1b00 */
[----:B------:R-:W3:Y:S02]  /*0640*/  LDG.E.64 R18, desc[UR6][R12.64+0x8] ;  /* 0x000008060c127981 */ /* 0x000ee4000c1e1b00 */
[----:B---3--:R-:W-:-:S07]  /*0650*/  DFMA R16, -R16, R18, R20 ;  /* 0x000000121010722b */ /* 0x008fce0000000114 */
[----:B------:R2:W-:Y:S04]  /*0660*/  STG.E.64 desc[UR6][R4.64+0x8], R16 ;  /* 0x0000081004007986 */ /* 0x0005e8000c101b06 */
[----:B------:R-:W4:Y:S04]  /*0670*/  LDG.E.64 R18, desc[UR6][R6.64] ;  /* 0x0000000606127981 */ /* 0x000f28000c1e1b00 */
[----:B------:R-:W4:Y:S02]  /*0680*/  LDG.E.64 R20, desc[UR6][R12.64+0x10] ;  /* 0x000010060c147981 */ /* 0x000f24000c1e1b00 */
[----:B----4-:R-:W-:-:S02]  /*0690*/  DFMA R18, -R18, R20, R26 ;  /* 0x000000141212722b */ /* 0x010fc4000000011a */
[----:B------:R-:W3:Y:S05]  /*06a0*/  LDG.E.64 R26, desc[UR6][R4.64+0x18] ;  /* 0x00001806041a7981 */ /* 0x000eea000c1e1b00 */
[----:B------:R2:W-:Y:S04]  /*06b0*/  STG.E.64 desc[UR6][R4.64+0x10], R18 ;  /* 0x0000101204007986 */ /* 0x0005e8000c101b06 */
[----:B------:R-:W3:Y:S04]  /*06c0*/  LDG.E.64 R20, desc[UR6][R12.64+0x18] ;  /* 0x000018060c147981 */ /* 0x000ee8000c1e1b00 */
[----:B0-----:R-:W3:Y:S01]  /*06d0*/  LDG.E.64 R14, desc[UR6][R6.64] ;  /* 0x00000006060e7981 */ /* 0x001ee2000c1e1b00 */
[----:B------:R-:W-:Y:S01]  /*06e0*/  IADD3 R24, PT, PT, R24, 0x4, RZ ;  /* 0x0000000418187810 */ /* 0x000fe20007ffe0ff */
[----:B---3--:R-:W-:-:S07]  /*06f0*/  DFMA R14, -R14, R20, R26 ;  /* 0x000000140e0e722b */ /* 0x008fce000000011a */
[----:B------:R2:W-:Y:S04]  /*0700*/  STG.E.64 desc[UR6][R4.64+0x18], R14 ;  /* 0x0000180e04007986 */ /* 0x0005e8000c101b06 */
.L_x_8:
[----:B------:R-:W-:Y:S05]  /*0710*/  @!P1 BRA `(.L_x_5) ;  /* 0x00000000006c9947 */ /* 0x000fea0003800000 */
[----:B------:R-:W-:-:S13]  /*0720*/  ISETP.NE.AND P0, PT, R22, 0x1, PT ;  /* 0x000000011600780c */ /* 0x000fda0003f05270 */
[-CC-:B------:R-:W-:Y:S01]  /*0730*/  @P0 IMAD R21, R11, R10.reuse, R24.reuse ;  /* 0x0000000a0b150224 */ /* 0x180fe200078e0218 */
[----:B0-----:R-:W3:Y:S01]  /*0740*/  @P0 LDG.E.64 R12, desc[UR6][R6.64] ;  /* 0x00000006060c0981 */ /* 0x001ee2000c1e1b00 */
[----:B--2---:R-:W-:Y:S02]  /*0750*/  @P0 IMAD R5, R3, R10, R24 ;  /* 0x0000000a03050224 */ /* 0x004fe400078e0218 */
[----:B------:R-:W-:-:S04]  /*0760*/  @P0 IMAD.WIDE R20, R21, 0x8, R8 ;  /* 0x0000000815140825 */ /* 0x000fc800078e0208 */
[----:B------:R-:W-:Y:S01]  /*0770*/  @P0 IMAD.WIDE R4, R5, 0x8, R8 ;  /* 0x0000000805040825 */ /* 0x000fe200078e0208 */
[----:B------:R-:W3:Y:S04]  /*0780*/  @P0 LDG.E.64 R14, desc[UR6][R20.64] ;  /* 0x00000006140e0981 */ /* 0x000ee8000c1e1b00 */
[----:B-1----:R-:W3:Y:S04]  /*0790*/  @P0 LDG.E.64 R16, desc[UR6][R4.64] ;  /* 0x0000000604100981 */ /* 0x002ee8000c1e1b00 */
[----:B------:R-:W2:Y:S01]  /*07a0*/  @P0 LDG.E.64 R18, desc[UR6][R4.64+0x8] ;  /* 0x0000080604120981 */ /* 0x000ea2000c1e1b00 */
[----:B------:R-:W-:Y:S01]  /*07b0*/  LOP3.LUT R0, R0, 0x1, RZ, 0xc0, !PT ;  /* 0x0000000100007812 */ /* 0x000fe200078ec0ff */
[----:B---3--:R-:W-:-:S07]  /*07c0*/  @P0 DFMA R12, -R12, R14, R16 ;  /* 0x0000000e0c0c022b */ /* 0x008fce0000000110 */
[----:B------:R0:W-:Y:S04]  /*07d0*/  @P0 STG.E.64 desc[UR6][R4.64], R12 ;  /* 0x0000000c04000986 */ /* 0x0001e8000c101b06 */
[----:B------:R-:W2:Y:S04]  /*07e0*/  @P0 LDG.E.64 R16, desc[UR6][R20.64+0x8] ;  /* 0x0000080614100981 */ /* 0x000ea8000c1e1b00 */
[----:B------:R-:W2:Y:S01]  /*07f0*/  @P0 LDG.E.64 R14, desc[UR6][R6.64] ;  /* 0x00000006060e0981 */ /* 0x000ea2000c1e1b00 */
[----:B------:R-:W-:Y:S02]  /*0800*/  ISETP.NE.U32.AND P1, PT, R0, 0x1, PT ;  /* 0x000000010000780c */ /* 0x000fe40003f25070 */
[----:B------:R-:W-:-:S11]  /*0810*/  @P0 IADD3 R24, PT, PT, R24, 0x2, RZ ;  /* 0x0000000218180810 */ /* 0x000fd60007ffe0ff */
        /* <DEDUP_REMOVED lines=8> */
[----:B0-----:R-:W2:Y:S02]  /*08a0*/  @!P1 LDG.E.64 R12, desc[UR6][R18.64] ;  /* 0x00000006120c9981 */ /* 0x001ea4000c1e1b00 */
[----:B--2---:R-:W-:-:S07]  /*08b0*/  @!P1 DFMA R8, -R8, R16, R12 ;  /* 0x000000100808922b */ /* 0x004fce000000010c */
[----:B------:R3:W-:Y:S04]  /*08c0*/  @!P1 STG.E.64 desc[UR6][R18.64], R8 ;  /* 0x0000000812009986 */ /* 0x0007e8000c101b06 */
.L_x_5:
[----:B--23--:R-:W2:Y:S01]  /*08d0*/  LDC.64 R4, c[0x0][0x390] ;  /* 0x0000e400ff047b82 */ /* 0x00cea20000000a00 */
[----:B------:R-:W-:-:S07]  /*08e0*/  IMAD R13, R3, R10, R11 ;  /* 0x0000000a030d7224 */ /* 0x000fce00078e020b */
[----:B------:R-:W3:Y:S08]  /*08f0*/  LDC.64 R8, c[0x0][0x380] ;  /* 0x0000e000ff087b82 */ /* 0x000ef00000000a00 */
[----:B------:R-:W4:Y:S01]  /*0900*/  LDC.64 R6, c[0x0][0x388] ;  /* 0x0000e200ff067b82 */ /* 0x000f220000000a00 */
[----:B--2---:R-:W-:-:S06]  /*0910*/  IMAD.WIDE R4, R11, 0x8, R4 ;  /* 0x000000080b047825 */ /* 0x004fcc00078e0204 */
[----:B0-----:R-:W2:Y:S01]  /*0920*/  LDG.E.64 R4, desc[UR6][R4.64] ;  /* 0x0000000604047981 */ /* 0x001ea2000c1e1b00 */
[----:B---3--:R-:W-:-:S04]  /*0930*/  IMAD.WIDE R12, R13, 0x8, R8 ;  /* 0x000000080d0c7825 */ /* 0x008fc800078e0208 */
[----:B----4-:R-:W-:Y:S02]  /*0940*/  IMAD.WIDE R6, R3, 0x8, R6 ;  /* 0x0000000803067825 */ /* 0x010fe400078e0206 */
[----:B------:R-:W2:Y:S04]  /*0950*/  LDG.E.64 R2, desc[UR6][R12.64] ;  /* 0x000000060c027981 */ /* 0x000ea8000c1e1b00 */
[----:B------:R-:W2:Y:S02]  /*0960*/  LDG.E.64 R8, desc[UR6][R6.64] ;  /* 0x0000000606087981 */ /* 0x000ea4000c1e1b00 */
[----:B--2---:R-:W-:-:S07]  /*0970*/  DFMA R2, -R2, R4, R8 ;  /* 0x000000040202722b */ /* 0x004fce0000000108 */
[----:B------:R-:W-:Y:S04]  /*0980*/  STG.E.64 desc[UR6][R6.64], R2 ;  /* 0x0000000206007986 */ /* 0x000fe8000c101b06 */
[----:B------:R-:W-:Y:S01]  /*0990*/  STG.E.64 desc[UR6][R12.64], RZ ;  /* 0x000000ff0c007986 */ /* 0x000fe2000c101b06 */
[----:B------:R-:W-:Y:S05]  /*09a0*/  EXIT ;  /* 0x000000000000794d */ /* 0x000fea0003800000 */
.L_x_9:
        /* <DEDUP_REMOVED lines=13> */
.L_x_28:


//--------------------- .text._Z17kernel_norm_pivotPdS_S_ii --------------------------
	.section	.text._Z17kernel_norm_pivotPdS_S_ii,"ax",@progbits
	.align	128
        .global         _Z17kernel_norm_pivotPdS_S_ii
        .type           _Z17kernel_norm_pivotPdS_S_ii,@function
        .size           _Z17kernel_norm_pivotPdS_S_ii,(.L_x_25 - _Z17kernel_norm_pivotPdS_S_ii)
        .other          _Z17kernel_norm_pivotPdS_S_ii,@"STO_CUDA_ENTRY STV_DEFAULT"
_Z17kernel_norm_pivotPdS_S_ii:
.text._Z17kernel_norm_pivotPdS_S_ii:
[----:B------:R-:W-:Y:S08]  /*0000*/  LDC R1, c[0x0][0x37c] ;  /* 0x0000df00ff017b82 */ /* 0x000ff00000000800 */
[----:B------:R-:W0:Y:S01]  /*0010*/  LDC.64 R10, c[0x0][0x398] ;  /* 0x0000e600ff0a7b82 */ /* 0x000e220000000a00 */
[----:B------:R-:W1:Y:S07]  /*0020*/  LDCU.64 UR4, c[0x0][0x358] ;  /* 0x00006b00ff0477ac */ /* 0x000e6e0008000a00 */
[----:B------:R-:W2:Y:S08]  /*0030*/  LDC.64 R4, c[0x0][0x380] ;  /* 0x0000e000ff047b82 */ /* 0x000eb00000000a00 */
[----:B------:R-:W3:Y:S01]  /*0040*/  LDC.64 R8, c[0x0][0x388] ;  /* 0x0000e200ff087b82 */ /* 0x000ee20000000a00 */
[----:B0-----:R-:W-:-:S04]  /*0050*/  IMAD R3, R11, R10, R11 ;  /* 0x0000000a0b037224 */ /* 0x001fc800078e020b */
[----:B--2---:R-:W-:-:S05]  /*0060*/  IMAD.WIDE R4, R3, 0x8, R4 ;  /* 0x0000000803047825 */ /* 0x004fca00078e0204 */
[----:B-1----:R-:W2:Y:S01]  /*0070*/  LDG.E.64 R6, desc[UR4][R4.64] ;  /* 0x0000000404067981 */ /* 0x002ea2000c1e1b00 */
[----:B---3--:R-:W-:-:S06]  /*0080*/  IMAD.WIDE R8, R11, 0x8, R8 ;  /* 0x000000080b087825 */ /* 0x008fcc00078e0208 */
[----:B------:R-:W3:Y:S01]  /*0090*/  LDG.E.64 R8, desc[UR4][R8.64] ;  /* 0x0000000408087981 */ /* 0x000ee2000c1e1b00 */
[----:B------:R-:W-:Y:S01]  /*00a0*/  IMAD.MOV.U32 R2, RZ, RZ, 0x1 ;  /* 0x00000001ff027424 */ /* 0x000fe200078e00ff */
[----:B--2---:R-:W0:Y:S01]  /*00b0*/  MUFU.RCP64H R3, R7 ;  /* 0x0000000700037308 */ /* 0x004e220000001800 */
[----:B---3--:R-:W-:-:S04]  /*00c0*/  FSETP.GEU.AND P1, PT, |R9|, 6.5827683646048100446e-37, PT ;  /* 0x036000000900780b */ /* 0x008fc80003f2e200 */
[----:B0-----:R-:W-:-:S08]  /*00d0*/  DFMA R10, -R6, R2, 1 ;  /* 0x3ff00000060a742b */ /* 0x001fd00000000102 */
[----:B------:R-:W-:-:S08]  /*00e0*/  DFMA R10, R10, R10, R10 ;  /* 0x0000000a0a0a722b */ /* 0x000fd0000000000a */
[----:B------:R-:W-:-:S08]  /*00f0*/  DFMA R10, R2, R10, R2 ;  /* 0x0000000a020a722b */ /* 0x000fd00000000002 */
[----:B------:R-:W-:-:S08]  /*0100*/  DFMA R2, -R6, R10, 1 ;  /* 0x3ff000000602742b */ /* 0x000fd0000000010a */
[----:B------:R-:W-:-:S08]  /*0110*/  DFMA R2, R10, R2, R10 ;  /* 0x000000020a02722b */ /* 0x000fd0000000000a */
[----:B------:R-:W-:-:S08]  /*0120*/  DMUL R10, R8, R2 ;  /* 0x00000002080a7228 */ /* 0x000fd00000000000 */
[----:B------:R-:W-:-:S08]  /*0130*/  DFMA R12, -R6, R10, R8 ;  /* 0x0000000a060c722b */ /* 0x000fd00000000108 */
[----:B------:R-:W-:-:S10]  /*0140*/  DFMA R2, R2, R12, R10 ;  /* 0x0000000c0202722b */ /* 0x000fd4000000000a */
[----:B------:R-:W-:-:S05]  /*0150*/  FFMA R0, RZ, R7, R3 ;  /* 0x00000007ff007223 */ /* 0x000fca0000000003 */
[----:B------:R-:W-:-:S13]  /*0160*/  FSETP.GT.AND P0, PT, |R0|, 1.469367938527859385e-39, PT ;  /* 0x001000000000780b */ /* 0x000fda0003f04200 */
[----:B------:R-:W-:Y:S05]  /*0170*/  @P0 BRA P1, `(.L_x_10) ;  /* 0x0000000000100947 */ /* 0x000fea0000800000 */
[----:B------:R-:W-:-:S07]  /*0180*/  MOV R0, 0x1a0 ;  /* 0x000001a000007802 */ /* 0x000fce0000000f00 */
[----:B------:R-:W-:Y:S05]  /*0190*/  CALL.REL.NOINC `($__internal_0_$__cuda_sm20_div_rn_f64_full) ;  /* 0x0000000000287944 */ /* 0x000fea0003c00000 */
[----:B------:R-:W-:Y:S02]  /*01a0*/  IMAD.MOV.U32 R2, RZ, RZ, R14 ;  /* 0x000000ffff027224 */ /* 0x000fe400078e000e */
[----:B------:R-:W-:-:S07]  /*01b0*/  IMAD.MOV.U32 R3, RZ, RZ, R15 ;  /* 0x000000ffff037224 */ /* 0x000fce00078e000f */
.L_x_10:
[----:B------:R-:W0:Y:S01]  /*01c0*/  LDC R9, c[0x0][0x39c] ;  /* 0x0000e700ff097b82 */ /* 0x000e220000000800 */
[----:B------:R-:W-:-:S07]  /*01d0*/  IMAD.MOV.U32 R8, RZ, RZ, 0x0 ;  /* 0x00000000ff087424 */ /* 0x000fce00078e00ff */
[----:B------:R-:W0:Y:S02]  /*01e0*/  LDC.64 R6, c[0x0][0x390] ;  /* 0x0000e400ff067b82 */ /* 0x000e240000000a00 */
[----:B0-----:R-:W-:-:S04]  /*01f0*/  IMAD.WIDE R6, R9, 0x8, R6 ;  /* 0x0000000809067825 */ /* 0x001fc800078e0206 */
[----:B------:R-:W-:Y:S01]  /*0200*/  IMAD.MOV.U32 R9, RZ, RZ, 0x3ff00000 ;  /* 0x3ff00000ff097424 */ /* 0x000fe200078e00ff */
[----:B------:R-:W-:Y:S04]  /*0210*/  STG.E.64 desc[UR4][R6.64], R2 ;  /* 0x0000000206007986 */ /* 0x000fe8000c101b04 */
[----:B------:R-:W-:Y:S01]  /*0220*/  STG.E.64 desc[UR4][R4.64], R8 ;  /* 0x0000000804007986 */ /* 0x000fe2000c101b04 */
[----:B------:R-:W-:Y:S05]  /*0230*/  EXIT ;  /* 0x000000000000794d */ /* 0x000fea0003800000 */
        .weak           $__internal_0_$__cuda_sm20_div_rn_f64_full
        .type           $__internal_0_$__cuda_sm20_div_rn_f64_full,@function
        .size           $__internal_0_$__cuda_sm20_div_rn_f64_full,(.L_x_25 - $__internal_0_$__cuda_sm20_div_rn_f64_full)
$__internal_0_$__cuda_sm20_div_rn_f64_full:
[C---:B------:R-:W-:Y:S01]  /*0240*/  FSETP.GEU.AND P0, PT, |R7|.reuse, 1.469367938527859385e-39, PT ;  /* 0x001000000700780b */ /* 0x040fe20003f0e200 */
[----:B------:R-:W-:Y:S01]  /*0250*/  IMAD.MOV.U32 R10, RZ, RZ, 0x1 ;  /* 0x00000001ff0a7424 */ /* 0x000fe200078e00ff */
[C---:B------:R-:W-:Y:S01]  /*0260*/  LOP3.LUT R2, R7.reuse, 0x800fffff, RZ, 0xc0, !PT ;  /* 0x800fffff07027812 */ /* 0x040fe200078ec0ff */
[----:B------:R-:W-:Y:S01]  /*0270*/  IMAD.MOV.U32 R15, RZ, RZ, 0x1ca00000 ;  /* 0x1ca00000ff0f7424 */ /* 0x000fe200078e00ff */
[----:B------:R-:W-:Y:S02]  /*0280*/  LOP3.LUT R17, R7, 0x7ff00000, RZ, 0xc0, !PT ;  /* 0x7ff0000007117812 */ /* 0x000fe400078ec0ff */
[----:B------:R-:W-:Y:S01]  /*0290*/  LOP3.LUT R3, R2, 0x3ff00000, RZ, 0xfc, !PT ;  /* 0x3ff0000002037812 */ /* 0x000fe200078efcff */
[----:B------:R-:W-:Y:S01]  /*02a0*/  IMAD.MOV.U32 R2, RZ, RZ, R6 ;  /* 0x000000ffff027224 */ /* 0x000fe200078e0006 */
[----:B------:R-:W-:-:S04]  /*02b0*/  LOP3.LUT R14, R9, 0x7ff00000, RZ, 0xc0, !PT ;  /* 0x7ff00000090e7812 */ /* 0x000fc800078ec0ff */
[----:B------:R-:W-:Y:S01]  /*02c0*/  ISETP.GE.U32.AND P1, PT, R14, R17, PT ;  /* 0x000000110e00720c */ /* 0x000fe20003f26070 */
[----:B------:R-:W-:Y:S01]  /*02d0*/  @!P0 DMUL R2, R6, 8.98846567431157953865e+307 ;  /* 0x7fe0000006028828 */ /* 0x000fe20000000000 */
[----:B------:R-:W-:-:S05]  /*02e0*/  IMAD.MOV.U32 R21, RZ, RZ, R14 ;  /* 0x000000ffff157224 */ /* 0x000fca00078e000e */
[----:B------:R-:W0:Y:S02]  /*02f0*/  MUFU.RCP64H R11, R3 ;  /* 0x00000003000b7308 */ /* 0x000e240000001800 */
[----:B0-----:R-:W-:-:S08]  /*0300*/  DFMA R12, R10, -R2, 1 ;  /* 0x3ff000000a0c742b */ /* 0x001fd00000000802 */
[----:B------:R-:W-:-:S08]  /*0310*/  DFMA R12, R12, R12, R12 ;  /* 0x0000000c0c0c722b */ /* 0x000fd0000000000c */
[----:B------:R-:W-:Y:S01]  /*0320*/  DFMA R12, R10, R12, R10 ;  /* 0x0000000c0a0c722b */ /* 0x000fe2000000000a */
[----:B------:R-:W-:Y:S01]  /*0330*/  SEL R11, R15, 0x63400000, !P1 ;  /* 0x634000000f0b7807 */ /* 0x000fe20004800000 */
[----:B------:R-:W-:Y:S01]  /*0340*/  IMAD.MOV.U32 R10, RZ, RZ, R8 ;  /* 0x000000ffff0a7224 */ /* 0x000fe200078e0008 */
[----:B------:R-:W-:Y:S02]  /*0350*/  FSETP.GEU.AND P1, PT, |R9|, 1.469367938527859385e-39, PT ;  /* 0x001000000900780b */ /* 0x000fe40003f2e200 */
[----:B------:R-:W-:-:S03]  /*0360*/  LOP3.LUT R11, R11, 0x800fffff, R9, 0xf8, !PT ;  /* 0x800fffff0b0b7812 */ /* 0x000fc600078ef809 */
[----:B------:R-:W-:-:S08]  /*0370*/  DFMA R18, R12, -R2, 1 ;  /* 0x3ff000000c12742b */ /* 0x000fd00000000802 */
[----:B------:R-:W-:Y:S01]  /*0380*/  DFMA R12, R12, R18, R12 ;  /* 0x000000120c0c722b */ /* 0x000fe2000000000c */
[----:B------:R-:W-:Y:S10]  /*0390*/  @P1 BRA `(.L_x_11) ;  /* 0x0000000000201947 */ /* 0x000ff40003800000 */
[----:B------:R-:W-:Y:S01]  /*03a0*/  LOP3.LUT R19, R7, 0x7ff00000, RZ, 0xc0, !PT ;  /* 0x7ff0000007137812 */ /* 0x000fe200078ec0ff */
[----:B------:R-:W-:-:S03]  /*03b0*/  IMAD.MOV.U32 R18, RZ, RZ, RZ ;  /* 0x000000ffff127224 */ /* 0x000fc600078e00ff */
[----:B------:R-:W-:-:S04]  /*03c0*/  ISETP.GE.U32.AND P1, PT, R14, R19, PT ;  /* 0x000000130e00720c */ /* 0x000fc80003f26070 */
[----:B------:R-:W-:-:S04]  /*03d0*/  SEL R19, R15, 0x63400000, !P1 ;  /* 0x634000000f137807 */ /* 0x000fc80004800000 */
[----:B------:R-:W-:-:S04]  /*03e0*/  LOP3.LUT R19, R19, 0x80000000, R9, 0xf8, !PT ;  /* 0x8000000013137812 */ /* 0x000fc800078ef809 */
[----:B------:R-:W-:-:S06]  /*03f0*/  LOP3.LUT R19, R19, 0x100000, RZ, 0xfc, !PT ;  /* 0x0010000013137812 */ /* 0x000fcc00078efcff */
[----:B------:R-:W-:-:S10]  /*0400*/  DFMA R10, R10, 2, -R18 ;  /* 0x400000000a0a782b */ /* 0x000fd40000000812 */
[----:B------:R-:W-:-:S07]  /*0410*/  LOP3.LUT R21, R11, 0x7ff00000, RZ, 0xc0, !PT ;  /* 0x7ff000000b157812 */ /* 0x000fce00078ec0ff */
.L_x_11:
[----:B------:R-:W-:Y:S01]  /*0420*/  IMAD.MOV.U32 R20, RZ, RZ, R17 ;  /* 0x000000ffff147224 */ /* 0x000fe200078e0011 */
[----:B------:R-:W-:Y:S01]  /*0430*/  @!P0 LOP3.LUT R20, R3, 0x7ff00000, RZ, 0xc0, !PT ;  /* 0x7ff0000003148812 */ /* 0x000fe200078ec0ff */
[----:B------:R-:W-:Y:S01]  /*0440*/  VIADD R22, R21, 0xffffffff ;  /* 0xffffffff15167836 */ /* 0x000fe20000000000 */
[----:B------:R-:W-:-:S03]  /*0450*/  DMUL R18, R12, R10 ;  /* 0x0000000a0c127228 */ /* 0x000fc60000000000 */
[----:B------:R-:W-:Y:S01]  /*0460*/  VIADD R23, R20, 0xffffffff ;  /* 0xffffffff14177836 */ /* 0x000fe20000000000 */
[----:B------:R-:W-:-:S04]  /*0470*/  ISETP.GT.U32.AND P0, PT, R22, 0x7feffffe, PT ;  /* 0x7feffffe1600780c */ /* 0x000fc80003f04070 */
[----:B------:R-:W-:Y:S01]  /*0480*/  ISETP.GT.U32.OR P0, PT, R23, 0x7feffffe, P0 ;  /* 0x7feffffe1700780c */ /* 0x000fe20000704470 */
[----:B------:R-:W-:-:S08]  /*0490*/  DFMA R16, R18, -R2, R10 ;  /* 0x800000021210722b */ /* 0x000fd0000000000a */
[----:B------:R-:W-:-:S04]  /*04a0*/  DFMA R12, R12, R16, R18 ;  /* 0x000000100c0c722b */ /* 0x000fc80000000012 */
[----:B------:R-:W-:Y:S07]  /*04b0*/  @P0 BRA `(.L_x_12) ;  /* 0x00000000006c0947 */ /* 0x000fee0003800000 */
[----:B------:R-:W-:-:S04]  /*04c0*/  LOP3.LUT R9, R7, 0x7ff00000, RZ, 0xc0, !PT ;  /* 0x7ff0000007097812 */ /* 0x000fc800078ec0ff */
[CC--:B------:R-:W-:Y:S02]  /*04d0*/  VIADDMNMX R8, R14.reuse, -R9.reuse, 0xb9600000, !PT ;  /* 0xb96000000e087446 */ /* 0x0c0fe40007800909 */
[----:B------:R-:W-:Y:S02]  /*04e0*/  ISETP.GE.U32.AND P0, PT, R14, R9, PT ;  /* 0x000000090e00720c */ /* 0x000fe40003f06070 */
[----:B------:R-:W-:Y:S02]  /*04f0*/  VIMNMX R8, PT, PT, R8, 0x46a00000, PT ;  /* 0x46a0000008087848 */ /* 0x000fe40003fe0100 */
[----:B------:R-:W-:-:S05]  /*0500*/  SEL R15, R15, 0x63400000, !P0 ;  /* 0x634000000f0f7807 */ /* 0x000fca0004000000 */
[----:B------:R-:W-:Y:S02]  /*0510*/  IMAD.IADD R16, R8, 0x1, -R15 ;  /* 0x0000000108107824 */ /* 0x000fe400078e0a0f */
[----:B------:R-:W-:Y:S02]  /*0520*/  IMAD.MOV.U32 R8, RZ, RZ, RZ ;  /* 0x000000ffff087224 */ /* 0x000fe400078e00ff */
[----:B------:R-:W-:-:S06]  /*0530*/  VIADD R9, R16, 0x7fe00000 ;  /* 0x7fe0000010097836 */ /* 0x000fcc0000000000 */
[----:B------:R-:W-:-:S10]  /*0540*/  DMUL R14, R12, R8 ;  /* 0x000000080c0e7228 */ /* 0x000fd40000000000 */
[----:B------:R-:W-:-:S13]  /*0550*/  FSETP.GTU.AND P0, PT, |R15|, 1.469367938527859385e-39, PT ;  /* 0x001000000f00780b */ /* 0x000fda0003f0c200 */
[----:B------:R-:W-:Y:S05]  /*0560*/  @P0 BRA `(.L_x_13) ;  /* 0x0000000000940947 */ /* 0x000fea0003800000 */
[----:B------:R-:W-:Y:S01]  /*0570*/  DFMA R2, R12, -R2, R10 ;  /* 0x800000020c02722b */ /* 0x000fe2000000000a */
[----:B------:R-:W-:-:S09]  /*0580*/  IMAD.MOV.U32 R8, RZ, RZ, RZ ;  /* 0x000000ffff087224 */ /* 0x000fd200078e00ff */
[C---:B------:R-:W-:Y:S02]  /*0590*/  FSETP.NEU.AND P0, PT, R3.reuse, RZ, PT ;  /* 0x000000ff0300720b */ /* 0x040fe40003f0d000 */
[----:B------:R-:W-:-:S04]  /*05a0*/  LOP3.LUT R7, R3, 0x80000000, R7, 0x48, !PT ;  /* 0x8000000003077812 */ /* 0x000fc800078e4807 */
[----:B------:R-:W-:-:S07]  /*05b0*/  LOP3.LUT R9, R7, R9, RZ, 0xfc, !PT ;  /* 0x0000000907097212 */ /* 0x000fce00078efcff */
[----:B------:R-:W-:Y:S05]  /*05c0*/  @!P0 BRA `(.L_x_13) ;  /* 0x00000000007c8947 */ /* 0x000fea0003800000 */
[----:B------:R-:W-:Y:S01]  /*05d0*/  IMAD.MOV R3, RZ, RZ, -R16 ;  /* 0x000000ffff037224 */ /* 0x000fe200078e0a10 */
[----:B------:R-:W-:Y:S01]  /*05e0*/  DMUL.RP R8, R12, R8 ;  /* 0x000000080c087228 */ /* 0x000fe20000008000 */
[----:B------:R-:W-:-:S06]  /*05f0*/  IMAD.MOV.U32 R2, RZ, RZ, RZ ;  /* 0x000000ffff027224 */ /* 0x000fcc00078e00ff */
[----:B------:R-:W-:-:S03]  /*0600*/  DFMA R2, R14, -R2, R12 ;  /* 0x800000020e02722b */ /* 0x000fc6000000000c */
[----:B------:R-:W-:-:S03]  /*0610*/  LOP3.LUT R7, R9, R7, RZ, 0x3c, !PT ;  /* 0x0000000709077212 */ /* 0x000fc600078e3cff */
[----:B------:R-:W-:-:S04]  /*0620*/  IADD3 R2, PT, PT, -R16, -0x43300000, RZ ;  /* 0xbcd0000010027810 */ /* 0x000fc80007ffe1ff */
[----:B------:R-:W-:-:S04]  /*0630*/  FSETP.NEU.AND P0, PT, |R3|, R2, PT ;  /* 0x000000020300720b */ /* 0x000fc80003f0d200 */
[----:B------:R-:W-:Y:S02]  /*0640*/  FSEL R14, R8, R14, !P0 ;  /* 0x0000000e080e7208 */ /* 0x000fe40004000000 */
[----:B------:R-:W-:Y:S01]  /*0650*/  FSEL R15, R7, R15, !P0 ;  /* 0x0000000f070f7208 */ /* 0x000fe20004000000 */
[----:B------:R-:W-:Y:S06]  /*0660*/  BRA `(.L_x_13) ;  /* 0x0000000000547947 */ /* 0x000fec0003800000 */
.L_x_12:
[----:B------:R-:W-:-:S14]  /*0670*/  DSETP.NAN.AND P0, PT, R8, R8, PT ;  /* 0x000000080800722a */ /* 0x000fdc0003f08000 */
[----:B------:R-:W-:Y:S05]  /*0680*/  @P0 BRA `(.L_x_14) ;  /* 0x0000000000440947 */ /* 0x000fea0003800000 */
[----:B------:R-:W-:-:S14]  /*0690*/  DSETP.NAN.AND P0, PT, R6, R6, PT ;  /* 0x000000060600722a */ /* 0x000fdc0003f08000 */
[----:B------:R-:W-:Y:S05]  /*06a0*/  @P0 BRA `(.L_x_15) ;  /* 0x0000000000300947 */ /* 0x000fea0003800000 */
[----:B------:R-:W-:Y:S01]  /*06b0*/  ISETP.NE.AND P0, PT, R21, R20, PT ;  /* 0x000000141500720c */ /* 0x000fe20003f05270 */
[----:B------:R-:W-:Y:S02]  /*06c0*/  IMAD.MOV.U32 R14, RZ, RZ, 0x0 ;  /* 0x00000000ff0e7424 */ /* 0x000fe400078e00ff */
[----:B------:R-:W-:-:S10]  /*06d0*/  IMAD.MOV.U32 R15, RZ, RZ, -0x80000 ;  /* 0xfff80000ff0f7424 */ /* 0x000fd400078e00ff */
[----:B------:R-:W-:Y:S05]  /*06e0*/  @!P0 BRA `(.L_x_13) ;  /* 0x0000000000348947 */ /* 0x000fea0003800000 */
[----:B------:R-:W-:Y:S02]  /*06f0*/  ISETP.NE.AND P0, PT, R21, 0x7ff00000, PT ;  /* 0x7ff000001500780c */ /* 0x000fe40003f05270 */
[----:B------:R-:W-:Y:S02]  /*0700*/  LOP3.LUT R15, R9, 0x80000000, R7, 0x48, !PT ;  /* 0x80000000090f7812 */ /* 0x000fe400078e4807 */
[----:B------:R-:W-:-:S13]  /*0710*/  ISETP.EQ.OR P0, PT, R20, RZ, !P0 ;  /* 0x000000ff1400720c */ /* 0x000fda0004702670 */
[----:B------:R-:W-:Y:S01]  /*0720*/  @P0 LOP3.LUT R2, R15, 0x7ff00000, RZ, 0xfc, !PT ;  /* 0x7ff000000f020812 */ /* 0x000fe200078efcff */
[----:B------:R-:W-:Y:S02]  /*0730*/  @!P0 IMAD.MOV.U32 R14, RZ, RZ, RZ ;  /* 0x000000ffff0e8224 */ /* 0x000fe400078e00ff */
[----:B------:R-:W-:Y:S02]  /*0740*/  @P0 IMAD.MOV.U32 R14, RZ, RZ, RZ ;  /* 0x000000ffff0e0224 */ /* 0x000fe400078e00ff */
[----:B------:R-:W-:Y:S01]  /*0750*/  @P0 IMAD.MOV.U32 R15, RZ, RZ, R2 ;  /* 0x000000ffff0f0224 */ /* 0x000fe200078e0002 */
[----:B------:R-:W-:Y:S06]  /*0760*/  BRA `(.L_x_13) ;  /* 0x0000000000147947 */ /* 0x000fec0003800000 */
.L_x_15:
[----:B------:R-:W-:Y:S01]  /*0770*/  LOP3.LUT R15, R7, 0x80000, RZ, 0xfc, !PT ;  /* 0x00080000070f7812 */ /* 0x000fe200078efcff */
[----:B------:R-:W-:Y:S01]  /*0780*/  IMAD.MOV.U32 R14, RZ, RZ, R6 ;  /* 0x000000ffff0e7224 */ /* 0x000fe200078e0006 */
[----:B------:R-:W-:Y:S06]  /*0790*/  BRA `(.L_x_13) ;  /* 0x0000000000087947 */ /* 0x000fec0003800000 */
.L_x_14:
[----:B------:R-:W-:Y:S01]  /*07a0*/  LOP3.LUT R15, R9, 0x80000, RZ, 0xfc, !PT ;  /* 0x00080000090f7812 */ /* 0x000fe200078efcff */
[----:B------:R-:W-:-:S07]  /*07b0*/  IMAD.MOV.U32 R14, RZ, RZ, R8 ;  /* 0x000000ffff0e7224 */ /* 0x000fce00078e0008 */
.L_x_13:
[----:B------:R-:W-:Y:S02]  /*07c0*/  IMAD.MOV.U32 R2, RZ, RZ, R0 ;  /* 0x000000ffff027224 */ /* 0x000fe400078e0000 */
[----:B------:R-:W-:-:S04]  /*07d0*/  IMAD.MOV.U32 R3, RZ, RZ, 0x0 ;  /* 0x00000000ff037424 */ /* 0x000fc800078e00ff */
[----:B------:R-:W-:Y:S05]  /*07e0*/  RET.REL.NODEC R2 `(_Z17kernel_norm_pivotPdS_S_ii) ;  /* 0xfffffff802047950 */ /* 0x000fea0003c3ffff */
.L_x_16:
        /* <DEDUP_REMOVED lines=9> */
.L_x_25:


//--------------------- .text._Z20kernel_normalize_rowPdS_S_ii --------------------------
	.section	.text._Z20kernel_normalize_rowPdS_S_ii,"ax",@progbits
	.align	128
        .global         _Z20kernel_normalize_rowPdS_S_ii
        .type           _Z20kernel_normalize_rowPdS_S_ii,@function
        .size           _Z20kernel_normalize_rowPdS_S_ii,(.L_x_26 - _Z20kernel_normalize_rowPdS_S_ii)
        .other          _Z20kernel_normalize_rowPdS_S_ii,@"STO_CUDA_ENTRY STV_DEFAULT"
_Z20kernel_normalize_rowPdS_S_ii:
.text._Z20kernel_normalize_rowPdS_S_ii:
[----:B------:R-:W-:Y:S01]  /*0000*/  LDC R1, c[0x0][0x37c] ;  /* 0x0000df00ff017b82 */ /* 0x000fe20000000800 */
[----:B------:R-:W0:Y:S07]  /*0010*/  S2R R3, SR_TID.X ;  /* 0x0000000000037919 */ /* 0x000e2e0000002100 */
[----:B------:R-:W0:Y:S08]  /*0020*/  S2UR UR4, SR_CTAID.X ;  /* 0x00000000000479c3 */ /* 0x000e300000002500 */
[----:B------:R-:W0:Y:S08]  /*0030*/  LDC R0, c[0x0][0x360] ;  /* 0x0000d800ff007b82 */ /* 0x000e300000000800 */
[----:B------:R-:W1:Y:S01]  /*0040*/  LDC.64 R8, c[0x0][0x398] ;  /* 0x0000e600ff087b82 */ /* 0x000e620000000a00 */
[----:B0-----:R-:W-:-:S04]  /*0050*/  IMAD R0, R0, UR4, R3 ;  /* 0x0000000400007c24 */ /* 0x001fc8000f8e0203 */
[----:B-1----:R-:W-:-:S05]  /*0060*/  IMAD.X R3, R0, 0x1, R9, PT ;  /* 0x0000000100037824 */ /* 0x002fca00038e0609 */
[----:B------:R-:W-:-:S13]  /*0070*/  ISETP.GE.AND P0, PT, R3, R8, PT ;  /* 0x000000080300720c */ /* 0x000fda0003f06270 */
[----:B------:R-:W-:Y:S05]  /*0080*/  @P0 EXIT ;  /* 0x000000000000094d */ /* 0x000fea0003800000 */
[----:B------:R-:W0:Y:S01]  /*0090*/  LDC.64 R4, c[0x0][0x380] ;  /* 0x0000e000ff047b82 */ /* 0x000e220000000a00 */
[----:B------:R-:W1:Y:S01]  /*00a0*/  LDCU.64 UR4, c[0x0][0x358] ;  /* 0x00006b00ff0477ac */ /* 0x000e620008000a00 */
[----:B------:R-:W-:-:S04]  /*00b0*/  IMAD R7, R9, R8, R9 ;  /* 0x0000000809077224 */ /* 0x000fc800078e0209 */
[----:B0-----:R-:W-:-:S06]  /*00c0*/  IMAD.WIDE R6, R7, 0x8, R4 ;  /* 0x0000000807067825 */ /* 0x001fcc00078e0204 */
[----:B-1----:R-:W2:Y:S01]  /*00d0*/  LDG.E.64 R6, desc[UR4][R6.64] ;  /* 0x0000000406067981 */ /* 0x002ea2000c1e1b00 */
[----:B------:R-:W-:-:S04]  /*00e0*/  IMAD R3, R9, R8, R3 ;  /* 0x0000000809037224 */ /* 0x000fc800078e0203 */
[----:B------:R-:W-:-:S05]  /*00f0*/  IMAD.WIDE R4, R3, 0x8, R4 ;  /* 0x0000000803047825 */ /* 0x000fca00078e0204 */
[----:B------:R-:W3:Y:S01]  /*0100*/  LDG.E.64 R8, desc[UR4][R4.64] ;  /* 0x0000000404087981 */ /* 0x000ee2000c1e1b00 */
[----:B------:R-:W-:Y:S01]  /*0110*/  IMAD.MOV.U32 R2, RZ, RZ, 0x1 ;  /* 0x00000001ff027424 */ /* 0x000fe200078e00ff */
[----:B------:R-:W-:Y:S01]  /*0120*/  BSSY.RECONVERGENT B0, `(.L_x_17) ;  /* 0x0000012000007945 */ /* 0x000fe20003800200 */
[----:B--2---:R-:W0:Y:S01]  /*0130*/  MUFU.RCP64H R3, R7 ;  /* 0x0000000700037308 */ /* 0x004e220000001800 */
[----:B---3--:R-:W-:-:S03]  /*0140*/  FSETP.GEU.AND P1, PT, |R9|, 6.5827683646048100446e-37, PT ;  /* 0x036000000900780b */ /* 0x008fc60003f2e200 */
        /* <DEDUP_REMOVED lines=12> */
[----:B------:R-:W-:Y:S05]  /*0210*/  CALL.REL.NOINC `($__internal_1_$__cuda_sm20_div_rn_f64_full) ;  /* 0x0000000000147944 */ /* 0x000fea0003c00000 */
[----:B------:R-:W-:Y:S02]  /*0220*/  IMAD.MOV.U32 R2, RZ, RZ, R12 ;  /* 0x000000ffff027224 */ /* 0x000fe400078e000c */
[----:B------:R-:W-:-:S07]  /*0230*/  IMAD.MOV.U32 R3, RZ, RZ, R13 ;  /* 0x000000ffff037224 */ /* 0x000fce00078e000d */
.L_x_18:
[----:B------:R-:W-:Y:S05]  /*0240*/  BSYNC.RECONVERGENT B0 ;  /* 0x0000000000007941 */ /* 0x000fea0003800200 */
.L_x_17:
[----:B------:R-:W-:Y:S01]  /*0250*/  STG.E.64 desc[UR4][R4.64], R2 ;  /* 0x0000000204007986 */ /* 0x000fe2000c101b04 */
[----:B------:R-:W-:Y:S05]  /*0260*/  EXIT ;  /* 0x000000000000794d */ /* 0x000fea0003800000 */
        .weak           $__internal_1_$__cuda_sm20_div_rn_f64_full
        .type           $__internal_1_$__cuda_sm20_div_rn_f64_full,@function
        .size           $__internal_1_$__cuda_sm20_div_rn_f64_full,(.L_x_26 - $__internal_1_$__cuda_sm20_div_rn_f64_full)
$__internal_1_$__cuda_sm20_div_rn_f64_full:
[C---:B------:R-:W-:Y:S01]  /*0270*/  FSETP.GEU.AND P0, PT, |R7|.reuse, 1.469367938527859385e-39, PT ;  /* 0x001000000700780b */ /* 0x040fe20003f0e200 */
[----:B------:R-:W-:Y:S01]  /*0280*/  IMAD.MOV.U32 R16, RZ, RZ, 0x1 ;  /* 0x00000001ff107424 */ /* 0x000fe200078e00ff */
[----:B------:R-:W-:Y:S01]  /*0290*/  LOP3.LUT R2, R7, 0x800fffff, RZ, 0xc0, !PT ;  /* 0x800fffff07027812 */ /* 0x000fe200078ec0ff */
[----:B------:R-:W-:Y:S01]  /*02a0*/  BSSY.RECONVERGENT B1, `(.L_x_19) ;  /* 0x0000055000017945 */ /* 0x000fe20003800200 */
[C---:B------:R-:W-:Y:S02]  /*02b0*/  FSETP.GEU.AND P2, PT, |R9|.reuse, 1.469367938527859385e-39, PT ;  /* 0x001000000900780b */ /* 0x040fe40003f4e200 */
[----:B------:R-:W-:Y:S01]  /*02c0*/  LOP3.LUT R3, R2, 0x3ff00000, RZ, 0xfc, !PT ;  /* 0x3ff0000002037812 */ /* 0x000fe200078efcff */
[----:B------:R-:W-:Y:S01]  /*02d0*/  IMAD.MOV.U32 R2, RZ, RZ, R6 ;  /* 0x000000ffff027224 */ /* 0x000fe200078e0006 */
[----:B------:R-:W-:Y:S02]  /*02e0*/  LOP3.LUT R12, R9, 0x7ff00000, RZ, 0xc0, !PT ;  /* 0x7ff00000090c7812 */ /* 0x000fe400078ec0ff */
[----:B------:R-:W-:-:S03]  /*02f0*/  LOP3.LUT R15, R7, 0x7ff00000, RZ, 0xc0, !PT ;  /* 0x7ff00000070f7812 */ /* 0x000fc600078ec0ff */
[----:B------:R-:W-:Y:S01]  /*0300*/  @!P0 DMUL R2, R6, 8.98846567431157953865e+307 ;  /* 0x7fe0000006028828 */ /* 0x000fe20000000000 */
[----:B------:R-:W-:-:S03]  /*0310*/  ISETP.GE.U32.AND P1, PT, R12, R15, PT ;  /* 0x0000000f0c00720c */ /* 0x000fc60003f26070 */
[----:B------:R-:W-:Y:S01]  /*0320*/  @!P2 LOP3.LUT R13, R7, 0x7ff00000, RZ, 0xc0, !PT ;  /* 0x7ff00000070da812 */ /* 0x000fe200078ec0ff */
[----:B------:R-:W-:Y:S01]  /*0330*/  @!P2 IMAD.MOV.U32 R18, RZ, RZ, RZ ;  /* 0x000000ffff12a224 */ /* 0x000fe200078e00ff */
[----:B------:R-:W0:Y:S02]  /*0340*/  MUFU.RCP64H R17, R3 ;  /* 0x0000000300117308 */ /* 0x000e240000001800 */
[----:B------:R-:W-:Y:S01]  /*0350*/  @!P2 ISETP.GE.U32.AND P3, PT, R12, R13, PT ;  /* 0x0000000d0c00a20c */ /* 0x000fe20003f66070 */
[----:B------:R-:W-:-:S05]  /*0360*/  IMAD.MOV.U32 R13, RZ, RZ, 0x1ca00000 ;  /* 0x1ca00000ff0d7424 */ /* 0x000fca00078e00ff */
[----:B------:R-:W-:-:S04]  /*0370*/  @!P2 SEL R19, R13, 0x63400000, !P3 ;  /* 0x634000000d13a807 */ /* 0x000fc80005800000 */
[----:B------:R-:W-:-:S04]  /*0380*/  @!P2 LOP3.LUT R19, R19, 0x80000000, R9, 0xf8, !PT ;  /* 0x800000001313a812 */ /* 0x000fc800078ef809 */
[----:B------:R-:W-:Y:S01]  /*0390*/  @!P2 LOP3.LUT R19, R19, 0x100000, RZ, 0xfc, !PT ;  /* 0x001000001313a812 */ /* 0x000fe200078efcff */
[----:B0-----:R-:W-:-:S08]  /*03a0*/  DFMA R10, R16, -R2, 1 ;  /* 0x3ff00000100a742b */ /* 0x001fd00000000802 */
[----:B------:R-:W-:-:S08]  /*03b0*/  DFMA R10, R10, R10, R10 ;  /* 0x0000000a0a0a722b */ /* 0x000fd0000000000a */
[----:B------:R-:W-:Y:S01]  /*03c0*/  DFMA R16, R16, R10, R16 ;  /* 0x0000000a1010722b */ /* 0x000fe20000000010 */
[----:B------:R-:W-:Y:S01]  /*03d0*/  SEL R11, R13, 0x63400000, !P1 ;  /* 0x634000000d0b7807 */ /* 0x000fe20004800000 */
[----:B------:R-:W-:-:S03]  /*03e0*/  IMAD.MOV.U32 R10, RZ, RZ, R8 ;  /* 0x000000ffff0a7224 */ /* 0x000fc600078e0008 */
[----:B------:R-:W-:-:S03]  /*03f0*/  LOP3.LUT R11, R11, 0x800fffff, R9, 0xf8, !PT ;  /* 0x800fffff0b0b7812 */ /* 0x000fc600078ef809 */
[----:B------:R-:W-:-:S03]  /*0400*/  DFMA R20, R16, -R2, 1 ;  /* 0x3ff000001014742b */ /* 0x000fc60000000802 */
[----:B------:R-:W-:-:S05]  /*0410*/  @!P2 DFMA R10, R10, 2, -R18 ;  /* 0x400000000a0aa82b */ /* 0x000fca0000000812 */
[----:B------:R-:W-:Y:S01]  /*0420*/  DFMA R16, R16, R20, R16 ;  /* 0x000000141010722b */ /* 0x000fe20000000010 */
[----:B------:R-:W-:Y:S02]  /*0430*/  IMAD.MOV.U32 R21, RZ, RZ, R12 ;  /* 0x000000ffff157224 */ /* 0x000fe400078e000c */
[----:B------:R-:W-:Y:S01]  /*0440*/  IMAD.MOV.U32 R20, RZ, RZ, R15 ;  /* 0x000000ffff147224 */ /* 0x000fe200078e000f */
[----:B------:R-:W-:Y:S02]  /*0450*/  @!P0 LOP3.LUT R20, R3, 0x7ff00000, RZ, 0xc0, !PT ;  /* 0x7ff0000003148812 */ /* 0x000fe400078ec0ff */
[----:B------:R-:W-:Y:S02]  /*0460*/  @!P2 LOP3.LUT R21, R11, 0x7ff00000, RZ, 0xc0, !PT ;  /* 0x7ff000000b15a812 */ /* 0x000fe400078ec0ff */
[----:B------:R-:W-:Y:S01]  /*0470*/  DMUL R18, R16, R10 ;  /* 0x0000000a10127228 */ /* 0x000fe20000000000 */
[----:B------:R-:W-:Y:S02]  /*0480*/  VIADD R23, R20, 0xffffffff ;  /* 0xffffffff14177836 */ /* 0x000fe40000000000 */
[----:B------:R-:W-:-:S05]  /*0490*/  VIADD R22, R21, 0xffffffff ;  /* 0xffffffff15167836 */ /* 0x000fca0000000000 */
[----:B------:R-:W-:Y:S01]  /*04a0*/  DFMA R14, R18, -R2, R10 ;  /* 0x80000002120e722b */ /* 0x000fe2000000000a */
[----:B------:R-:W-:-:S04]  /*04b0*/  ISETP.GT.U32.AND P0, PT, R22, 0x7feffffe, PT ;  /* 0x7feffffe1600780c */ /* 0x000fc80003f04070 */
[----:B------:R-:W-:-:S03]  /*04c0*/  ISETP.GT.U32.OR P0, PT, R23, 0x7feffffe, P0 ;  /* 0x7feffffe1700780c */ /* 0x000fc60000704470 */
[----:B------:R-:W-:-:S10]  /*04d0*/  DFMA R14, R16, R14, R18 ;  /* 0x0000000e100e722b */ /* 0x000fd40000000012 */
[----:B------:R-:W-:Y:S05]  /*04e0*/  @P0 BRA `(.L_x_20) ;  /* 0x00000000006c0947 */ /* 0x000fea0003800000 */
        /* <DEDUP_REMOVED lines=27> */
.L_x_20:
        /* <DEDUP_REMOVED lines=16> */
.L_x_23:
[----:B------:R-:W-:Y:S01]  /*07a0*/  LOP3.LUT R13, R7, 0x80000, RZ, 0xfc, !PT ;  /* 0x00080000070d7812 */ /* 0x000fe200078efcff */
[----:B------:R-:W-:Y:S01]  /*07b0*/  IMAD.MOV.U32 R12, RZ, RZ, R6 ;  /* 0x000000ffff0c7224 */ /* 0x000fe200078e0006 */
[----:B------:R-:W-:Y:S06]  /*07c0*/  BRA `(.L_x_21) ;  /* 0x0000000000087947 */ /* 0x000fec0003800000 */
.L_x_22:
[----:B------:R-:W-:Y:S01]  /*07d0*/  LOP3.LUT R13, R9, 0x80000, RZ, 0xfc, !PT ;  /* 0x00080000090d7812 */ /* 0x000fe200078efcff */
[----:B------:R-:W-:-:S07]  /*07e0*/  IMAD.MOV.U32 R12, RZ, RZ, R8 ;  /* 0x000000ffff0c7224 */ /* 0x000fce00078e0008 */
.L_x_21:
[----:B------:R-:W-:Y:S05]  /*07f0*/  BSYNC.RECONVERGENT B1 ;  /* 0x0000000000017941 */ /* 0x000fea0003800200 */
.L_x_19:
[----:B------:R-:W-:Y:S02]  /*0800*/  IMAD.MOV.U32 R2, RZ, RZ, R0 ;  /* 0x000000ffff027224 */ /* 0x000fe400078e0000 */
[----:B------:R-:W-:-:S04]  /*0810*/  IMAD.MOV.U32 R3, RZ, RZ, 0x0 ;  /* 0x00000000ff037424 */ /* 0x000fc800078e00ff */
[----:B------:R-:W-:Y:S05]  /*0820*/  RET.REL.NODEC R2 `(_Z20kernel_normalize_rowPdS_S_ii) ;  /* 0xfffffff402f47950 */ /* 0x000fea0003c3ffff */
.L_x_24:
        /* <DEDUP_REMOVED lines=13> */
.L_x_26:


//--------------------- .nv.shared.reserved.0     --------------------------
	.section	.nv.shared.reserved.0,"aw",@nobits
	.weak		__nv_reservedSMEM_offset_0_alias
	.size		__nv_reservedSMEM_offset_0_alias, 0, 64
	.other		__nv_reservedSMEM_offset_0_alias,@"STO_CUDA_RESERVED_SHARED STV_DEFAULT"
__nv_reservedSMEM_offset_0_alias:
	.zero		0
	.zero		64


//--------------------- .nv.constant0._Z14kernel_gj_stepPdS_S_ii --------------------------
	.section	.nv.constant0._Z14kernel_gj_stepPdS_S_ii,"a",@progbits
	.sectionflags	@""
	.align	4
.nv.constant0._Z14kernel_gj_stepPdS_S_ii:
	.zero		928


//--------------------- .nv.constant0._Z18kernel_eliminationPdS_S_ii --------------------------
	.section	.nv.constant0._Z18kernel_eliminationPdS_S_ii,"a",@progbits
	.sectionflags	@""
	.align	4
.nv.constant0._Z18kernel_eliminationPdS_S_ii:
	.zero		928


//--------------------- .nv.constant0._Z17kernel_norm_pivotPdS_S_ii --------------------------
	.section	.nv.constant0._Z17kernel_norm_pivotPdS_S_ii,"a",@progbits
	.sectionflags	@""
	.align	4
.nv.constant0._Z17kernel_norm_pivotPdS_S_ii:
	.zero		928


//--------------------- .nv.constant0._Z20kernel_normalize_rowPdS_S_ii --------------------------
	.section	.nv.constant0._Z20kernel_normalize_rowPdS_S_ii,"a",@progbits
	.sectionflags	@""
	.align	4
.nv.constant0._Z20kernel_normalize_rowPdS_S_ii:
	.zero		928


//--------------------- SYMBOLS --------------------------

	.type		.nv.reservedSmem.offset0,@object
	.size		.nv.reservedSmem.offset0,0x4
